//
// Generated by NVIDIA NVVM Compiler
//
// Compiler Build ID: CL-36424714
// Cuda compilation tools, release 13.0, V13.0.88
// Based on NVVM 20.0.0
//

.version 9.0
.target sm_100
.address_size 64

	// .globl	_Z5firstPfS_S_S_iiiiiibb
.func  (.param .b64 func_retval0) __internal_accurate_pow
(
	.param .b64 __internal_accurate_pow_param_0
)
;

.visible .entry _Z5firstPfS_S_S_iiiiiibb(
	.param .u64 .ptr .align 1 _Z5firstPfS_S_S_iiiiiibb_param_0,
	.param .u64 .ptr .align 1 _Z5firstPfS_S_S_iiiiiibb_param_1,
	.param .u64 .ptr .align 1 _Z5firstPfS_S_S_iiiiiibb_param_2,
	.param .u64 .ptr .align 1 _Z5firstPfS_S_S_iiiiiibb_param_3,
	.param .u32 _Z5firstPfS_S_S_iiiiiibb_param_4,
	.param .u32 _Z5firstPfS_S_S_iiiiiibb_param_5,
	.param .u32 _Z5firstPfS_S_S_iiiiiibb_param_6,
	.param .u32 _Z5firstPfS_S_S_iiiiiibb_param_7,
	.param .u32 _Z5firstPfS_S_S_iiiiiibb_param_8,
	.param .u32 _Z5firstPfS_S_S_iiiiiibb_param_9,
	.param .u8 _Z5firstPfS_S_S_iiiiiibb_param_10,
	.param .u8 _Z5firstPfS_S_S_iiiiiibb_param_11
)
{
	.reg .pred 	%p<22>;
	.reg .b16 	%rs<5>;
	.reg .b32 	%r<177>;
	.reg .b32 	%f<83>;
	.reg .b64 	%rd<54>;

	ld.param.u64 	%rd6, [_Z5firstPfS_S_S_iiiiiibb_param_1];
	ld.param.u64 	%rd7, [_Z5firstPfS_S_S_iiiiiibb_param_2];
	ld.param.u32 	%r83, [_Z5firstPfS_S_S_iiiiiibb_param_4];
	ld.param.u32 	%r87, [_Z5firstPfS_S_S_iiiiiibb_param_5];
	ld.param.u32 	%r88, [_Z5firstPfS_S_S_iiiiiibb_param_6];
	ld.param.u32 	%r84, [_Z5firstPfS_S_S_iiiiiibb_param_7];
	ld.param.u32 	%r85, [_Z5firstPfS_S_S_iiiiiibb_param_8];
	ld.param.u32 	%r86, [_Z5firstPfS_S_S_iiiiiibb_param_9];
	cvta.to.global.u64 	%rd1, %rd7;
	cvta.to.global.u64 	%rd2, %rd6;
	mov.u32 	%r1, %ctaid.x;
	mov.u32 	%r89, %ctaid.y;
	mov.u32 	%r90, %ctaid.z;
	mov.u32 	%r91, %tid.x;
	mov.u32 	%r92, %tid.y;
	mov.u32 	%r93, %ntid.x;
	mad.lo.s32 	%r94, %r93, %r89, %r91;
	mov.u32 	%r95, %ntid.y;
	mad.lo.s32 	%r2, %r95, %r90, %r92;
	mad.lo.s32 	%r96, %r87, %r1, %r94;
	mul.lo.s32 	%r3, %r96, %r87;
	mul.lo.s32 	%r4, %r88, %r94;
	sub.s32 	%r97, %r4, %r84;
	mul.lo.s32 	%r5, %r83, 3;
	mul.lo.s32 	%r98, %r5, %r97;
	max.s32 	%r6, %r98, 0;
	mul.lo.s32 	%r7, %r88, %r2;
	sub.s32 	%r99, %r7, %r84;
	mul.lo.s32 	%r100, %r99, 3;
	max.s32 	%r8, %r100, 0;
	setp.lt.s32 	%p1, %r4, %r84;
	sub.s32 	%r101, %r84, %r4;
	selp.b32 	%r9, %r101, 0, %p1;
	sub.s32 	%r160, %r85, %r9;
	sub.s32 	%r11, %r87, %r84;
	setp.lt.s32 	%p2, %r94, %r11;
	@%p2 bra 	$L__BB0_2;
	div.s32 	%r102, %r6, %r5;
	sub.s32 	%r160, %r83, %r102;
$L__BB0_2:
	setp.gt.s32 	%p3, %r84, %r7;
	sub.s32 	%r103, %r84, %r7;
	selp.b32 	%r14, %r103, 0, %p3;
	sub.s32 	%r161, %r85, %r14;
	setp.lt.s32 	%p4, %r2, %r11;
	@%p4 bra 	$L__BB0_4;
	mul.hi.u32 	%r104, %r8, 1431655766;
	sub.s32 	%r161, %r83, %r104;
$L__BB0_4:
	setp.lt.s32 	%p5, %r160, 1;
	mov.f32 	%f80, 0f00000000;
	@%p5 bra 	$L__BB0_9;
	setp.lt.s32 	%p6, %r86, 1;
	add.s32 	%r18, %r6, %r8;
	mul.lo.s32 	%r19, %r86, %r1;
	@%p6 bra 	$L__BB0_9;
	and.b32  	%r20, %r86, 7;
	and.b32  	%r21, %r86, 3;
	and.b32  	%r22, %r86, 2147483640;
	neg.s32 	%r23, %r22;
	max.s32 	%r106, %r84, %r7;
	sub.s32 	%r24, %r106, %r7;
	max.s32 	%r107, %r84, %r4;
	mul.lo.s32 	%r108, %r19, %r85;
	add.s32 	%r109, %r108, %r85;
	add.s32 	%r110, %r107, %r109;
	sub.s32 	%r25, %r110, %r4;
	mul.lo.s32 	%r111, %r85, %r85;
	shl.b32 	%r26, %r111, 3;
	add.s32 	%r112, %r19, 2;
	mad.lo.s32 	%r113, %r85, %r112, %r107;
	sub.s32 	%r27, %r113, %r4;
	add.s32 	%r114, %r19, 3;
	mad.lo.s32 	%r115, %r85, %r114, %r107;
	sub.s32 	%r28, %r115, %r4;
	add.s32 	%r116, %r19, 4;
	mad.lo.s32 	%r117, %r85, %r116, %r107;
	sub.s32 	%r29, %r117, %r4;
	add.s32 	%r118, %r19, 5;
	mad.lo.s32 	%r119, %r85, %r118, %r107;
	sub.s32 	%r30, %r119, %r4;
	add.s32 	%r120, %r19, 6;
	mad.lo.s32 	%r121, %r85, %r120, %r107;
	sub.s32 	%r31, %r121, %r4;
	add.s32 	%r122, %r19, 7;
	mad.lo.s32 	%r123, %r85, %r122, %r107;
	sub.s32 	%r32, %r123, %r4;
	add.s32 	%r124, %r107, %r108;
	sub.s32 	%r33, %r124, %r4;
	add.s64 	%rd3, %rd2, 16;
	mov.f32 	%f80, 0f00000000;
	mov.b32 	%r162, 0;
$L__BB0_7:
	setp.gt.s32 	%p7, %r161, 0;
	@%p7 bra 	$L__BB0_14;
$L__BB0_8:
	add.s32 	%r162, %r162, 1;
	setp.eq.s32 	%p17, %r162, %r160;
	@%p17 bra 	$L__BB0_9;
	bra.uni 	$L__BB0_7;
$L__BB0_9:
	min.s32 	%r158, %r161, %r160;
	setp.lt.s32 	%p18, %r158, 1;
	@%p18 bra 	$L__BB0_13;
	ld.param.s8 	%rs3, [_Z5firstPfS_S_S_iiiiiibb_param_10];
	setp.ne.s16 	%p19, %rs3, 1;
	@%p19 bra 	$L__BB0_12;
	ld.param.u64 	%rd52, [_Z5firstPfS_S_S_iiiiiibb_param_0];
	cvta.to.global.u64 	%rd46, %rd52;
	mul.wide.u32 	%rd47, %r1, 4;
	add.s64 	%rd48, %rd46, %rd47;
	ld.global.f32 	%f66, [%rd48];
	add.f32 	%f80, %f80, %f66;
$L__BB0_12:
	ld.param.s8 	%rs4, [_Z5firstPfS_S_S_iiiiiibb_param_11];
	ld.param.u64 	%rd53, [_Z5firstPfS_S_S_iiiiiibb_param_3];
	setp.eq.s16 	%p20, %rs4, 1;
	setp.lt.f32 	%p21, %f80, 0f00000000;
	selp.f32 	%f67, 0f00000000, %f80, %p21;
	selp.f32 	%f68, %f67, %f80, %p20;
	add.s32 	%r159, %r3, %r2;
	cvta.to.global.u64 	%rd49, %rd53;
	mul.wide.s32 	%rd50, %r159, 4;
	add.s64 	%rd51, %rd49, %rd50;
	st.global.f32 	[%rd51], %f68;
$L__BB0_13:
	ret;
$L__BB0_14:
	mul.lo.s32 	%r36, %r162, %r83;
	add.s32 	%r37, %r162, %r9;
	add.s32 	%r126, %r25, %r162;
	mad.lo.s32 	%r38, %r85, %r126, %r24;
	add.s32 	%r127, %r27, %r162;
	mad.lo.s32 	%r39, %r85, %r127, %r24;
	add.s32 	%r128, %r28, %r162;
	mad.lo.s32 	%r40, %r85, %r128, %r24;
	add.s32 	%r129, %r29, %r162;
	mad.lo.s32 	%r41, %r85, %r129, %r24;
	add.s32 	%r130, %r30, %r162;
	mad.lo.s32 	%r42, %r85, %r130, %r24;
	add.s32 	%r131, %r31, %r162;
	mad.lo.s32 	%r43, %r85, %r131, %r24;
	add.s32 	%r132, %r32, %r162;
	mad.lo.s32 	%r44, %r85, %r132, %r24;
	add.s32 	%r133, %r33, %r162;
	mad.lo.s32 	%r45, %r85, %r133, %r24;
	mov.b32 	%r163, 0;
$L__BB0_15:
	setp.lt.u32 	%p8, %r86, 8;
	add.s32 	%r135, %r163, %r36;
	mad.lo.s32 	%r47, %r135, %r86, %r18;
	add.s32 	%r48, %r163, %r14;
	mov.b32 	%r175, 0;
	@%p8 bra 	$L__BB0_18;
	add.s32 	%r172, %r38, %r163;
	add.s32 	%r171, %r39, %r163;
	add.s32 	%r170, %r40, %r163;
	add.s32 	%r169, %r41, %r163;
	add.s32 	%r168, %r42, %r163;
	add.s32 	%r167, %r43, %r163;
	add.s32 	%r166, %r44, %r163;
	add.s32 	%r165, %r45, %r163;
	mov.u32 	%r164, %r47;
	mov.u32 	%r173, %r23;
$L__BB0_17:
	.pragma "nounroll";
	mul.wide.s32 	%rd8, %r164, 4;
	add.s64 	%rd9, %rd3, %rd8;
	ld.global.f32 	%f23, [%rd9+-16];
	mul.wide.s32 	%rd10, %r165, 4;
	add.s64 	%rd11, %rd1, %rd10;
	ld.global.f32 	%f24, [%rd11];
	fma.rn.f32 	%f25, %f23, %f24, %f80;
	ld.global.f32 	%f26, [%rd9+-12];
	mul.wide.s32 	%rd12, %r172, 4;
	add.s64 	%rd13, %rd1, %rd12;
	ld.global.f32 	%f27, [%rd13];
	fma.rn.f32 	%f28, %f26, %f27, %f25;
	ld.global.f32 	%f29, [%rd9+-8];
	mul.wide.s32 	%rd14, %r171, 4;
	add.s64 	%rd15, %rd1, %rd14;
	ld.global.f32 	%f30, [%rd15];
	fma.rn.f32 	%f31, %f29, %f30, %f28;
	ld.global.f32 	%f32, [%rd9+-4];
	mul.wide.s32 	%rd16, %r170, 4;
	add.s64 	%rd17, %rd1, %rd16;
	ld.global.f32 	%f33, [%rd17];
	fma.rn.f32 	%f34, %f32, %f33, %f31;
	ld.global.f32 	%f35, [%rd9];
	mul.wide.s32 	%rd18, %r169, 4;
	add.s64 	%rd19, %rd1, %rd18;
	ld.global.f32 	%f36, [%rd19];
	fma.rn.f32 	%f37, %f35, %f36, %f34;
	ld.global.f32 	%f38, [%rd9+4];
	mul.wide.s32 	%rd20, %r168, 4;
	add.s64 	%rd21, %rd1, %rd20;
	ld.global.f32 	%f39, [%rd21];
	fma.rn.f32 	%f40, %f38, %f39, %f37;
	ld.global.f32 	%f41, [%rd9+8];
	mul.wide.s32 	%rd22, %r167, 4;
	add.s64 	%rd23, %rd1, %rd22;
	ld.global.f32 	%f42, [%rd23];
	fma.rn.f32 	%f43, %f41, %f42, %f40;
	ld.global.f32 	%f44, [%rd9+12];
	mul.wide.s32 	%rd24, %r166, 4;
	add.s64 	%rd25, %rd1, %rd24;
	ld.global.f32 	%f45, [%rd25];
	fma.rn.f32 	%f80, %f44, %f45, %f43;
	add.s32 	%r173, %r173, 8;
	add.s32 	%r172, %r172, %r26;
	add.s32 	%r171, %r171, %r26;
	add.s32 	%r170, %r170, %r26;
	add.s32 	%r169, %r169, %r26;
	add.s32 	%r168, %r168, %r26;
	add.s32 	%r167, %r167, %r26;
	add.s32 	%r166, %r166, %r26;
	add.s32 	%r165, %r165, %r26;
	add.s32 	%r164, %r164, 8;
	setp.ne.s32 	%p9, %r173, 0;
	mov.u32 	%r175, %r22;
	@%p9 bra 	$L__BB0_17;
$L__BB0_18:
	setp.eq.s32 	%p10, %r20, 0;
	@%p10 bra 	$L__BB0_26;
	add.s32 	%r136, %r20, -1;
	setp.lt.u32 	%p11, %r136, 3;
	@%p11 bra 	$L__BB0_21;
	add.s32 	%r137, %r47, %r175;
	mul.wide.s32 	%rd26, %r137, 4;
	add.s64 	%rd27, %rd2, %rd26;
	ld.global.f32 	%f47, [%rd27];
	add.s32 	%r138, %r175, %r19;
	mad.lo.s32 	%r139, %r138, %r85, %r37;
	mad.lo.s32 	%r140, %r139, %r85, %r48;
	mul.wide.s32 	%rd28, %r140, 4;
	add.s64 	%rd29, %rd1, %rd28;
	ld.global.f32 	%f48, [%rd29];
	fma.rn.f32 	%f49, %f47, %f48, %f80;
	ld.global.f32 	%f50, [%rd27+4];
	add.s32 	%r141, %r139, %r85;
	mad.lo.s32 	%r142, %r141, %r85, %r48;
	mul.wide.s32 	%rd30, %r142, 4;
	add.s64 	%rd31, %rd1, %rd30;
	ld.global.f32 	%f51, [%rd31];
	fma.rn.f32 	%f52, %f50, %f51, %f49;
	ld.global.f32 	%f53, [%rd27+8];
	add.s32 	%r143, %r141, %r85;
	mad.lo.s32 	%r144, %r143, %r85, %r48;
	mul.wide.s32 	%rd32, %r144, 4;
	add.s64 	%rd33, %rd1, %rd32;
	ld.global.f32 	%f54, [%rd33];
	fma.rn.f32 	%f55, %f53, %f54, %f52;
	ld.global.f32 	%f56, [%rd27+12];
	add.s32 	%r145, %r143, %r85;
	mad.lo.s32 	%r146, %r145, %r85, %r48;
	mul.wide.s32 	%rd34, %r146, 4;
	add.s64 	%rd35, %rd1, %rd34;
	ld.global.f32 	%f57, [%rd35];
	fma.rn.f32 	%f80, %f56, %f57, %f55;
	add.s32 	%r175, %r175, 4;
$L__BB0_21:
	setp.eq.s32 	%p12, %r21, 0;
	@%p12 bra 	$L__BB0_26;
	setp.eq.s32 	%p13, %r21, 1;
	@%p13 bra 	$L__BB0_24;
	add.s32 	%r147, %r47, %r175;
	mul.wide.s32 	%rd36, %r147, 4;
	add.s64 	%rd37, %rd2, %rd36;
	ld.global.f32 	%f59, [%rd37];
	add.s32 	%r148, %r175, %r19;
	mad.lo.s32 	%r149, %r148, %r85, %r37;
	mad.lo.s32 	%r150, %r149, %r85, %r48;
	mul.wide.s32 	%rd38, %r150, 4;
	add.s64 	%rd39, %rd1, %rd38;
	ld.global.f32 	%f60, [%rd39];
	fma.rn.f32 	%f61, %f59, %f60, %f80;
	ld.global.f32 	%f62, [%rd37+4];
	add.s32 	%r151, %r149, %r85;
	mad.lo.s32 	%r152, %r151, %r85, %r48;
	mul.wide.s32 	%rd40, %r152, 4;
	add.s64 	%rd41, %rd1, %rd40;
	ld.global.f32 	%f63, [%rd41];
	fma.rn.f32 	%f80, %f62, %f63, %f61;
	add.s32 	%r175, %r175, 2;
$L__BB0_24:
	and.b32  	%r153, %r86, 1;
	setp.eq.b32 	%p14, %r153, 1;
	not.pred 	%p15, %p14;
	@%p15 bra 	$L__BB0_26;
	add.s32 	%r154, %r47, %r175;
	mul.wide.s32 	%rd42, %r154, 4;
	add.s64 	%rd43, %rd2, %rd42;
	ld.global.f32 	%f64, [%rd43];
	add.s32 	%r155, %r175, %r19;
	mad.lo.s32 	%r156, %r155, %r85, %r37;
	mad.lo.s32 	%r157, %r156, %r85, %r48;
	mul.wide.s32 	%rd44, %r157, 4;
	add.s64 	%rd45, %rd1, %rd44;
	ld.global.f32 	%f65, [%rd45];
	fma.rn.f32 	%f80, %f64, %f65, %f80;
$L__BB0_26:
	add.s32 	%r163, %r163, 1;
	setp.eq.s32 	%p16, %r163, %r161;
	@%p16 bra 	$L__BB0_8;
	bra.uni 	$L__BB0_15;

}
	// .globl	_Z4convPfS_S_S_iiiiiibb
.visible .entry _Z4convPfS_S_S_iiiiiibb(
	.param .u64 .ptr .align 1 _Z4convPfS_S_S_iiiiiibb_param_0,
	.param .u64 .ptr .align 1 _Z4convPfS_S_S_iiiiiibb_param_1,
	.param .u64 .ptr .align 1 _Z4convPfS_S_S_iiiiiibb_param_2,
	.param .u64 .ptr .align 1 _Z4convPfS_S_S_iiiiiibb_param_3,
	.param .u32 _Z4convPfS_S_S_iiiiiibb_param_4,
	.param .u32 _Z4convPfS_S_S_iiiiiibb_param_5,
	.param .u32 _Z4convPfS_S_S_iiiiiibb_param_6,
	.param .u32 _Z4convPfS_S_S_iiiiiibb_param_7,
	.param .u32 _Z4convPfS_S_S_iiiiiibb_param_8,
	.param .u32 _Z4convPfS_S_S_iiiiiibb_param_9,
	.param .u8 _Z4convPfS_S_S_iiiiiibb_param_10,
	.param .u8 _Z4convPfS_S_S_iiiiiibb_param_11
)
{
	.reg .pred 	%p<23>;
	.reg .b16 	%rs<3>;
	.reg .b32 	%r<92>;
	.reg .b32 	%f<129>;
	.reg .b64 	%rd<32>;

	ld.param.u64 	%rd9, [_Z4convPfS_S_S_iiiiiibb_param_1];
	ld.param.u64 	%rd10, [_Z4convPfS_S_S_iiiiiibb_param_2];
	ld.param.u64 	%rd8, [_Z4convPfS_S_S_iiiiiibb_param_3];
	ld.param.u32 	%r43, [_Z4convPfS_S_S_iiiiiibb_param_4];
	ld.param.u32 	%r47, [_Z4convPfS_S_S_iiiiiibb_param_5];
	ld.param.u32 	%r48, [_Z4convPfS_S_S_iiiiiibb_param_6];
	ld.param.u32 	%r44, [_Z4convPfS_S_S_iiiiiibb_param_7];
	ld.param.u32 	%r45, [_Z4convPfS_S_S_iiiiiibb_param_8];
	ld.param.u32 	%r46, [_Z4convPfS_S_S_iiiiiibb_param_9];
	ld.param.s8 	%rs1, [_Z4convPfS_S_S_iiiiiibb_param_10];
	ld.param.s8 	%rs2, [_Z4convPfS_S_S_iiiiiibb_param_11];
	cvta.to.global.u64 	%rd1, %rd10;
	cvta.to.global.u64 	%rd2, %rd9;
	mov.u32 	%r1, %ctaid.x;
	mov.u32 	%r49, %ctaid.y;
	mov.u32 	%r50, %ctaid.z;
	mov.u32 	%r51, %tid.x;
	mov.u32 	%r52, %tid.y;
	mov.u32 	%r53, %ntid.x;
	mad.lo.s32 	%r54, %r53, %r49, %r51;
	mov.u32 	%r55, %ntid.y;
	mad.lo.s32 	%r2, %r55, %r50, %r52;
	mad.lo.s32 	%r56, %r47, %r1, %r54;
	mul.lo.s32 	%r3, %r56, %r47;
	mul.lo.s32 	%r57, %r48, %r54;
	sub.s32 	%r58, %r57, %r44;
	mul.lo.s32 	%r59, %r58, %r43;
	max.s32 	%r4, %r59, 0;
	mul.lo.s32 	%r5, %r48, %r2;
	sub.s32 	%r60, %r5, %r44;
	max.s32 	%r6, %r60, 0;
	setp.lt.s32 	%p1, %r57, %r44;
	sub.s32 	%r61, %r44, %r57;
	selp.b32 	%r7, %r61, 0, %p1;
	sub.s32 	%r83, %r45, %r7;
	sub.s32 	%r9, %r47, %r44;
	setp.lt.s32 	%p2, %r54, %r9;
	@%p2 bra 	$L__BB1_2;
	div.s32 	%r62, %r4, %r43;
	sub.s32 	%r83, %r43, %r62;
$L__BB1_2:
	setp.gt.s32 	%p3, %r44, %r5;
	sub.s32 	%r63, %r44, %r5;
	selp.b32 	%r12, %r63, 0, %p3;
	sub.s32 	%r64, %r45, %r12;
	setp.lt.s32 	%p4, %r2, %r9;
	sub.s32 	%r65, %r43, %r6;
	selp.b32 	%r13, %r64, %r65, %p4;
	setp.lt.s32 	%p5, %r46, 1;
	mov.f32 	%f125, 0f00000000;
	@%p5 bra 	$L__BB1_22;
	add.s32 	%r14, %r4, %r6;
	mul.lo.s32 	%r15, %r46, %r1;
	and.b32  	%r16, %r13, 15;
	and.b32  	%r17, %r13, 7;
	and.b32  	%r18, %r13, 2147483632;
	and.b32  	%r19, %r13, 3;
	neg.s32 	%r20, %r18;
	add.s64 	%rd3, %rd1, 32;
	max.s32 	%r67, %r44, %r5;
	sub.s32 	%r21, %r67, %r5;
	add.s64 	%rd4, %rd2, 32;
	mov.f32 	%f125, 0f00000000;
	mov.b32 	%r84, 0;
$L__BB1_4:
	setp.lt.s32 	%p6, %r83, 1;
	@%p6 bra 	$L__BB1_21;
	mul.lo.s32 	%r23, %r84, %r43;
	add.s32 	%r69, %r84, %r15;
	mad.lo.s32 	%r24, %r69, %r45, %r7;
	mov.b32 	%r85, 0;
$L__BB1_6:
	setp.lt.s32 	%p7, %r13, 1;
	@%p7 bra 	$L__BB1_20;
	setp.lt.u32 	%p8, %r13, 16;
	add.s32 	%r71, %r85, %r23;
	mad.lo.s32 	%r26, %r71, %r43, %r14;
	add.s32 	%r72, %r85, %r24;
	mul.lo.s32 	%r27, %r72, %r45;
	add.s32 	%r28, %r27, %r12;
	mov.b32 	%r90, 0;
	@%p8 bra 	$L__BB1_10;
	add.s32 	%r87, %r21, %r27;
	mov.u32 	%r86, %r26;
	mov.u32 	%r88, %r20;
$L__BB1_9:
	.pragma "nounroll";
	mul.wide.s32 	%rd11, %r87, 4;
	add.s64 	%rd12, %rd3, %rd11;
	mul.wide.s32 	%rd13, %r86, 4;
	add.s64 	%rd14, %rd4, %rd13;
	ld.global.f32 	%f24, [%rd14+-32];
	ld.global.f32 	%f25, [%rd12+-32];
	fma.rn.f32 	%f26, %f24, %f25, %f125;
	ld.global.f32 	%f27, [%rd14+-28];
	ld.global.f32 	%f28, [%rd12+-28];
	fma.rn.f32 	%f29, %f27, %f28, %f26;
	ld.global.f32 	%f30, [%rd14+-24];
	ld.global.f32 	%f31, [%rd12+-24];
	fma.rn.f32 	%f32, %f30, %f31, %f29;
	ld.global.f32 	%f33, [%rd14+-20];
	ld.global.f32 	%f34, [%rd12+-20];
	fma.rn.f32 	%f35, %f33, %f34, %f32;
	ld.global.f32 	%f36, [%rd14+-16];
	ld.global.f32 	%f37, [%rd12+-16];
	fma.rn.f32 	%f38, %f36, %f37, %f35;
	ld.global.f32 	%f39, [%rd14+-12];
	ld.global.f32 	%f40, [%rd12+-12];
	fma.rn.f32 	%f41, %f39, %f40, %f38;
	ld.global.f32 	%f42, [%rd14+-8];
	ld.global.f32 	%f43, [%rd12+-8];
	fma.rn.f32 	%f44, %f42, %f43, %f41;
	ld.global.f32 	%f45, [%rd14+-4];
	ld.global.f32 	%f46, [%rd12+-4];
	fma.rn.f32 	%f47, %f45, %f46, %f44;
	ld.global.f32 	%f48, [%rd14];
	ld.global.f32 	%f49, [%rd12];
	fma.rn.f32 	%f50, %f48, %f49, %f47;
	ld.global.f32 	%f51, [%rd14+4];
	ld.global.f32 	%f52, [%rd12+4];
	fma.rn.f32 	%f53, %f51, %f52, %f50;
	ld.global.f32 	%f54, [%rd14+8];
	ld.global.f32 	%f55, [%rd12+8];
	fma.rn.f32 	%f56, %f54, %f55, %f53;
	ld.global.f32 	%f57, [%rd14+12];
	ld.global.f32 	%f58, [%rd12+12];
	fma.rn.f32 	%f59, %f57, %f58, %f56;
	ld.global.f32 	%f60, [%rd14+16];
	ld.global.f32 	%f61, [%rd12+16];
	fma.rn.f32 	%f62, %f60, %f61, %f59;
	ld.global.f32 	%f63, [%rd14+20];
	ld.global.f32 	%f64, [%rd12+20];
	fma.rn.f32 	%f65, %f63, %f64, %f62;
	ld.global.f32 	%f66, [%rd14+24];
	ld.global.f32 	%f67, [%rd12+24];
	fma.rn.f32 	%f68, %f66, %f67, %f65;
	ld.global.f32 	%f69, [%rd14+28];
	ld.global.f32 	%f70, [%rd12+28];
	fma.rn.f32 	%f125, %f69, %f70, %f68;
	add.s32 	%r88, %r88, 16;
	add.s32 	%r87, %r87, 16;
	add.s32 	%r86, %r86, 16;
	setp.ne.s32 	%p9, %r88, 0;
	mov.u32 	%r90, %r18;
	@%p9 bra 	$L__BB1_9;
$L__BB1_10:
	setp.eq.s32 	%p10, %r16, 0;
	@%p10 bra 	$L__BB1_20;
	add.s32 	%r73, %r16, -1;
	setp.lt.u32 	%p11, %r73, 7;
	@%p11 bra 	$L__BB1_13;
	add.s32 	%r74, %r26, %r90;
	mul.wide.s32 	%rd15, %r74, 4;
	add.s64 	%rd16, %rd2, %rd15;
	ld.global.f32 	%f72, [%rd16];
	add.s32 	%r75, %r28, %r90;
	mul.wide.s32 	%rd17, %r75, 4;
	add.s64 	%rd18, %rd1, %rd17;
	ld.global.f32 	%f73, [%rd18];
	fma.rn.f32 	%f74, %f72, %f73, %f125;
	ld.global.f32 	%f75, [%rd16+4];
	ld.global.f32 	%f76, [%rd18+4];
	fma.rn.f32 	%f77, %f75, %f76, %f74;
	ld.global.f32 	%f78, [%rd16+8];
	ld.global.f32 	%f79, [%rd18+8];
	fma.rn.f32 	%f80, %f78, %f79, %f77;
	ld.global.f32 	%f81, [%rd16+12];
	ld.global.f32 	%f82, [%rd18+12];
	fma.rn.f32 	%f83, %f81, %f82, %f80;
	ld.global.f32 	%f84, [%rd16+16];
	ld.global.f32 	%f85, [%rd18+16];
	fma.rn.f32 	%f86, %f84, %f85, %f83;
	ld.global.f32 	%f87, [%rd16+20];
	ld.global.f32 	%f88, [%rd18+20];
	fma.rn.f32 	%f89, %f87, %f88, %f86;
	ld.global.f32 	%f90, [%rd16+24];
	ld.global.f32 	%f91, [%rd18+24];
	fma.rn.f32 	%f92, %f90, %f91, %f89;
	ld.global.f32 	%f93, [%rd16+28];
	ld.global.f32 	%f94, [%rd18+28];
	fma.rn.f32 	%f125, %f93, %f94, %f92;
	add.s32 	%r90, %r90, 8;
$L__BB1_13:
	setp.eq.s32 	%p12, %r17, 0;
	@%p12 bra 	$L__BB1_20;
	add.s32 	%r76, %r17, -1;
	setp.lt.u32 	%p13, %r76, 3;
	@%p13 bra 	$L__BB1_16;
	add.s32 	%r77, %r26, %r90;
	mul.wide.s32 	%rd19, %r77, 4;
	add.s64 	%rd20, %rd2, %rd19;
	ld.global.f32 	%f96, [%rd20];
	add.s32 	%r78, %r28, %r90;
	mul.wide.s32 	%rd21, %r78, 4;
	add.s64 	%rd22, %rd1, %rd21;
	ld.global.f32 	%f97, [%rd22];
	fma.rn.f32 	%f98, %f96, %f97, %f125;
	ld.global.f32 	%f99, [%rd20+4];
	ld.global.f32 	%f100, [%rd22+4];
	fma.rn.f32 	%f101, %f99, %f100, %f98;
	ld.global.f32 	%f102, [%rd20+8];
	ld.global.f32 	%f103, [%rd22+8];
	fma.rn.f32 	%f104, %f102, %f103, %f101;
	ld.global.f32 	%f105, [%rd20+12];
	ld.global.f32 	%f106, [%rd22+12];
	fma.rn.f32 	%f125, %f105, %f106, %f104;
	add.s32 	%r90, %r90, 4;
$L__BB1_16:
	setp.eq.s32 	%p14, %r19, 0;
	@%p14 bra 	$L__BB1_20;
	setp.eq.s32 	%p15, %r19, 1;
	add.s32 	%r79, %r26, %r90;
	mul.wide.s32 	%rd23, %r79, 4;
	add.s64 	%rd5, %rd2, %rd23;
	ld.global.f32 	%f107, [%rd5];
	add.s32 	%r80, %r28, %r90;
	mul.wide.s32 	%rd24, %r80, 4;
	add.s64 	%rd6, %rd1, %rd24;
	ld.global.f32 	%f108, [%rd6];
	fma.rn.f32 	%f125, %f107, %f108, %f125;
	@%p15 bra 	$L__BB1_20;
	setp.eq.s32 	%p16, %r19, 2;
	ld.global.f32 	%f109, [%rd5+4];
	ld.global.f32 	%f110, [%rd6+4];
	fma.rn.f32 	%f125, %f109, %f110, %f125;
	@%p16 bra 	$L__BB1_20;
	ld.global.f32 	%f111, [%rd5+8];
	ld.global.f32 	%f112, [%rd6+8];
	fma.rn.f32 	%f125, %f111, %f112, %f125;
$L__BB1_20:
	add.s32 	%r85, %r85, 1;
	setp.ne.s32 	%p17, %r85, %r83;
	@%p17 bra 	$L__BB1_6;
$L__BB1_21:
	add.s32 	%r84, %r84, 1;
	setp.ne.s32 	%p18, %r84, %r46;
	@%p18 bra 	$L__BB1_4;
$L__BB1_22:
	min.s32 	%r81, %r13, %r83;
	setp.lt.s32 	%p19, %r81, 1;
	@%p19 bra 	$L__BB1_26;
	setp.ne.s16 	%p20, %rs1, 1;
	@%p20 bra 	$L__BB1_25;
	ld.param.u64 	%rd31, [_Z4convPfS_S_S_iiiiiibb_param_0];
	cvta.to.global.u64 	%rd25, %rd31;
	mul.wide.u32 	%rd26, %r1, 4;
	add.s64 	%rd27, %rd25, %rd26;
	ld.global.f32 	%f113, [%rd27];
	add.f32 	%f125, %f125, %f113;
$L__BB1_25:
	setp.eq.s16 	%p21, %rs2, 1;
	setp.lt.f32 	%p22, %f125, 0f00000000;
	selp.f32 	%f114, 0f00000000, %f125, %p22;
	selp.f32 	%f115, %f114, %f125, %p21;
	add.s32 	%r82, %r3, %r2;
	cvta.to.global.u64 	%rd28, %rd8;
	mul.wide.s32 	%rd29, %r82, 4;
	add.s64 	%rd30, %rd28, %rd29;
	st.global.f32 	[%rd30], %f115;
$L__BB1_26:
	ret;

}
	// .globl	_Z4normPfS_ffii
.visible .entry _Z4normPfS_ffii(
	.param .u64 .ptr .align 1 _Z4normPfS_ffii_param_0,
	.param .u64 .ptr .align 1 _Z4normPfS_ffii_param_1,
	.param .f32 _Z4normPfS_ffii_param_2,
	.param .f32 _Z4normPfS_ffii_param_3,
	.param .u32 _Z4normPfS_ffii_param_4,
	.param .u32 _Z4normPfS_ffii_param_5
)
{
	.reg .pred 	%p<81>;
	.reg .b32 	%r<121>;
	.reg .b32 	%f<105>;
	.reg .b64 	%rd<18>;
	.reg .b64 	%fd<92>;

	ld.param.u64 	%rd7, [_Z4normPfS_ffii_param_0];
	ld.param.f32 	%f26, [_Z4normPfS_ffii_param_2];
	ld.param.f32 	%f27, [_Z4normPfS_ffii_param_3];
	ld.param.u32 	%r34, [_Z4normPfS_ffii_param_4];
	ld.param.u32 	%r35, [_Z4normPfS_ffii_param_5];
	cvta.to.global.u64 	%rd1, %rd7;
	mov.u32 	%r1, %ctaid.x;
	mov.u32 	%r36, %ctaid.y;
	mov.u32 	%r37, %ctaid.z;
	mov.u32 	%r38, %tid.x;
	mov.u32 	%r39, %tid.y;
	mov.u32 	%r40, %ntid.x;
	mad.lo.s32 	%r2, %r40, %r36, %r38;
	mov.u32 	%r41, %ntid.y;
	mad.lo.s32 	%r3, %r41, %r37, %r39;
	mul.lo.s32 	%r42, %r35, %r1;
	mad.lo.s32 	%r43, %r35, %r2, %r3;
	mad.lo.s32 	%r4, %r42, %r35, %r43;
	add.s32 	%r44, %r1, 2;
	mov.u32 	%r45, %nctaid.x;
	min.u32 	%r5, %r44, %r45;
	max.u32 	%r46, %r1, 3;
	add.s32 	%r118, %r46, -3;
	add.s32 	%r7, %r5, -1;
	setp.ge.u32 	%p2, %r118, %r7;
	mov.f32 	%f103, 0f00000000;
	@%p2 bra 	$L__BB2_32;
	mul.lo.s32 	%r8, %r35, %r35;
	mov.f64 	%fd31, 0d4000000000000000;
	{
	.reg .b32 %temp; 
	mov.b64 	{%temp, %r9}, %fd31;
	}
	and.b32  	%r10, %r9, 2146435072;
	setp.eq.s32 	%p3, %r10, 1062207488;
	setp.lt.s32 	%p4, %r9, 0;
	selp.b32 	%r11, 0, 2146435072, %p4;
	and.b32  	%r47, %r9, 2147483647;
	setp.ne.s32 	%p5, %r47, 1071644672;
	and.pred  	%p1, %p3, %p5;
	or.b32  	%r12, %r11, -2147483648;
	min.u32 	%r48, %r1, 3;
	add.s32 	%r49, %r5, %r48;
	not.b32 	%r50, %r1;
	add.s32 	%r51, %r49, %r50;
	sub.s32 	%r52, %r49, %r1;
	add.s32 	%r13, %r52, -2;
	and.b32  	%r14, %r51, 3;
	setp.eq.s32 	%p6, %r14, 0;
	mov.f32 	%f103, 0f00000000;
	@%p6 bra 	$L__BB2_9;
	mad.lo.s32 	%r53, %r35, %r118, %r2;
	mad.lo.s32 	%r116, %r35, %r53, %r3;
	neg.s32 	%r115, %r14;
	mov.f32 	%f103, 0f00000000;
$L__BB2_3:
	.pragma "nounroll";
	setp.lt.s32 	%p7, %r9, 0;
	setp.eq.s32 	%p8, %r10, 1062207488;
	mul.wide.s32 	%rd8, %r116, 4;
	add.s64 	%rd9, %rd1, %rd8;
	ld.global.f32 	%f2, [%rd9];
	cvt.f64.f32 	%fd1, %f2;
	{
	.reg .b32 %temp; 
	mov.b64 	{%temp, %r20}, %fd1;
	}
	abs.f64 	%fd2, %fd1;
	{ // callseq 0, 0
	.param .b64 param0;
	st.param.f64 	[param0], %fd2;
	.param .b64 retval0;
	call.uni (retval0), 
	__internal_accurate_pow, 
	(
	param0
	);
	ld.param.f64 	%fd32, [retval0];
	} // callseq 0
	setp.lt.s32 	%p10, %r20, 0;
	neg.f64 	%fd34, %fd32;
	selp.f64 	%fd35, %fd34, %fd32, %p8;
	selp.f64 	%fd36, %fd35, %fd32, %p10;
	setp.eq.f32 	%p11, %f2, 0f00000000;
	selp.b32 	%r54, %r20, 0, %p8;
	or.b32  	%r55, %r54, 2146435072;
	selp.b32 	%r56, %r55, %r54, %p7;
	mov.b32 	%r57, 0;
	mov.b64 	%fd37, {%r57, %r56};
	selp.f64 	%fd87, %fd37, %fd36, %p11;
	add.f64 	%fd38, %fd1, 0d4000000000000000;
	{
	.reg .b32 %temp; 
	mov.b64 	{%temp, %r58}, %fd38;
	}
	and.b32  	%r59, %r58, 2146435072;
	setp.ne.s32 	%p12, %r59, 2146435072;
	@%p12 bra 	$L__BB2_8;
	setp.nan.f32 	%p13, %f2, %f2;
	@%p13 bra 	$L__BB2_7;
	setp.neu.f64 	%p14, %fd2, 0d7FF0000000000000;
	@%p14 bra 	$L__BB2_8;
	setp.lt.s32 	%p15, %r20, 0;
	selp.b32 	%r60, %r12, %r11, %p1;
	selp.b32 	%r61, %r60, %r11, %p15;
	mov.b32 	%r62, 0;
	mov.b64 	%fd87, {%r62, %r61};
	bra.uni 	$L__BB2_8;
$L__BB2_7:
	mov.f64 	%fd39, 0d4000000000000000;
	add.rn.f64 	%fd87, %fd1, %fd39;
$L__BB2_8:
	setp.eq.f32 	%p16, %f2, 0f3F800000;
	selp.f64 	%fd40, 0d3FF0000000000000, %fd87, %p16;
	cvt.f64.f32 	%fd41, %f103;
	add.f64 	%fd42, %fd40, %fd41;
	cvt.rn.f32.f64 	%f103, %fd42;
	add.s32 	%r118, %r118, 1;
	add.s32 	%r116, %r116, %r8;
	add.s32 	%r115, %r115, 1;
	setp.ne.s32 	%p17, %r115, 0;
	@%p17 bra 	$L__BB2_3;
$L__BB2_9:
	setp.lt.u32 	%p18, %r13, 3;
	@%p18 bra 	$L__BB2_32;
	mad.lo.s32 	%r63, %r118, %r35, %r2;
	mad.lo.s32 	%r119, %r35, %r63, %r3;
	mul.wide.s32 	%rd3, %r8, 4;
$L__BB2_11:
	setp.lt.s32 	%p19, %r9, 0;
	setp.eq.s32 	%p20, %r10, 1062207488;
	mul.wide.s32 	%rd10, %r119, 4;
	add.s64 	%rd2, %rd1, %rd10;
	ld.global.f32 	%f7, [%rd2];
	cvt.f64.f32 	%fd7, %f7;
	{
	.reg .b32 %temp; 
	mov.b64 	{%temp, %r28}, %fd7;
	}
	abs.f64 	%fd8, %fd7;
	{ // callseq 1, 0
	.param .b64 param0;
	st.param.f64 	[param0], %fd8;
	.param .b64 retval0;
	call.uni (retval0), 
	__internal_accurate_pow, 
	(
	param0
	);
	ld.param.f64 	%fd43, [retval0];
	} // callseq 1
	setp.lt.s32 	%p22, %r28, 0;
	neg.f64 	%fd45, %fd43;
	selp.f64 	%fd46, %fd45, %fd43, %p20;
	selp.f64 	%fd47, %fd46, %fd43, %p22;
	setp.eq.f32 	%p23, %f7, 0f00000000;
	selp.b32 	%r64, %r28, 0, %p20;
	or.b32  	%r65, %r64, 2146435072;
	selp.b32 	%r66, %r65, %r64, %p19;
	mov.b32 	%r67, 0;
	mov.b64 	%fd48, {%r67, %r66};
	selp.f64 	%fd88, %fd48, %fd47, %p23;
	add.f64 	%fd49, %fd7, 0d4000000000000000;
	{
	.reg .b32 %temp; 
	mov.b64 	{%temp, %r68}, %fd49;
	}
	and.b32  	%r69, %r68, 2146435072;
	setp.ne.s32 	%p24, %r69, 2146435072;
	@%p24 bra 	$L__BB2_16;
	setp.num.f32 	%p25, %f7, %f7;
	@%p25 bra 	$L__BB2_14;
	mov.f64 	%fd50, 0d4000000000000000;
	add.rn.f64 	%fd88, %fd7, %fd50;
	bra.uni 	$L__BB2_16;
$L__BB2_14:
	setp.neu.f64 	%p26, %fd8, 0d7FF0000000000000;
	@%p26 bra 	$L__BB2_16;
	setp.lt.s32 	%p27, %r28, 0;
	selp.b32 	%r70, %r12, %r11, %p1;
	selp.b32 	%r71, %r70, %r11, %p27;
	mov.b32 	%r72, 0;
	mov.b64 	%fd88, {%r72, %r71};
$L__BB2_16:
	setp.lt.s32 	%p28, %r9, 0;
	setp.eq.s32 	%p29, %r10, 1062207488;
	setp.eq.f32 	%p31, %f7, 0f3F800000;
	selp.f64 	%fd51, 0d3FF0000000000000, %fd88, %p31;
	cvt.f64.f32 	%fd52, %f103;
	add.f64 	%fd53, %fd51, %fd52;
	cvt.rn.f32.f64 	%f8, %fd53;
	add.s64 	%rd4, %rd2, %rd3;
	ld.global.f32 	%f9, [%rd4];
	cvt.f64.f32 	%fd13, %f9;
	{
	.reg .b32 %temp; 
	mov.b64 	{%temp, %r29}, %fd13;
	}
	abs.f64 	%fd14, %fd13;
	{ // callseq 2, 0
	.param .b64 param0;
	st.param.f64 	[param0], %fd14;
	.param .b64 retval0;
	call.uni (retval0), 
	__internal_accurate_pow, 
	(
	param0
	);
	ld.param.f64 	%fd54, [retval0];
	} // callseq 2
	setp.lt.s32 	%p32, %r29, 0;
	neg.f64 	%fd56, %fd54;
	selp.f64 	%fd57, %fd56, %fd54, %p29;
	selp.f64 	%fd58, %fd57, %fd54, %p32;
	setp.eq.f32 	%p33, %f9, 0f00000000;
	selp.b32 	%r73, %r29, 0, %p29;
	or.b32  	%r74, %r73, 2146435072;
	selp.b32 	%r75, %r74, %r73, %p28;
	mov.b32 	%r76, 0;
	mov.b64 	%fd59, {%r76, %r75};
	selp.f64 	%fd89, %fd59, %fd58, %p33;
	add.f64 	%fd60, %fd13, 0d4000000000000000;
	{
	.reg .b32 %temp; 
	mov.b64 	{%temp, %r77}, %fd60;
	}
	and.b32  	%r78, %r77, 2146435072;
	setp.ne.s32 	%p34, %r78, 2146435072;
	@%p34 bra 	$L__BB2_21;
	setp.nan.f32 	%p35, %f9, %f9;
	@%p35 bra 	$L__BB2_20;
	setp.neu.f64 	%p36, %fd14, 0d7FF0000000000000;
	@%p36 bra 	$L__BB2_21;
	setp.lt.s32 	%p37, %r29, 0;
	selp.b32 	%r79, %r12, %r11, %p1;
	selp.b32 	%r80, %r79, %r11, %p37;
	mov.b32 	%r81, 0;
	mov.b64 	%fd89, {%r81, %r80};
	bra.uni 	$L__BB2_21;
$L__BB2_20:
	mov.f64 	%fd61, 0d4000000000000000;
	add.rn.f64 	%fd89, %fd13, %fd61;
$L__BB2_21:
	setp.lt.s32 	%p38, %r9, 0;
	setp.eq.s32 	%p39, %r10, 1062207488;
	setp.eq.f32 	%p41, %f9, 0f3F800000;
	selp.f64 	%fd62, 0d3FF0000000000000, %fd89, %p41;
	cvt.f64.f32 	%fd63, %f8;
	add.f64 	%fd64, %fd62, %fd63;
	cvt.rn.f32.f64 	%f10, %fd64;
	add.s64 	%rd5, %rd4, %rd3;
	ld.global.f32 	%f11, [%rd5];
	cvt.f64.f32 	%fd19, %f11;
	{
	.reg .b32 %temp; 
	mov.b64 	{%temp, %r30}, %fd19;
	}
	abs.f64 	%fd20, %fd19;
	{ // callseq 3, 0
	.param .b64 param0;
	st.param.f64 	[param0], %fd20;
	.param .b64 retval0;
	call.uni (retval0), 
	__internal_accurate_pow, 
	(
	param0
	);
	ld.param.f64 	%fd65, [retval0];
	} // callseq 3
	setp.lt.s32 	%p42, %r30, 0;
	neg.f64 	%fd67, %fd65;
	selp.f64 	%fd68, %fd67, %fd65, %p39;
	selp.f64 	%fd69, %fd68, %fd65, %p42;
	setp.eq.f32 	%p43, %f11, 0f00000000;
	selp.b32 	%r82, %r30, 0, %p39;
	or.b32  	%r83, %r82, 2146435072;
	selp.b32 	%r84, %r83, %r82, %p38;
	mov.b32 	%r85, 0;
	mov.b64 	%fd70, {%r85, %r84};
	selp.f64 	%fd90, %fd70, %fd69, %p43;
	add.f64 	%fd71, %fd19, 0d4000000000000000;
	{
	.reg .b32 %temp; 
	mov.b64 	{%temp, %r86}, %fd71;
	}
	and.b32  	%r87, %r86, 2146435072;
	setp.ne.s32 	%p44, %r87, 2146435072;
	@%p44 bra 	$L__BB2_26;
	setp.nan.f32 	%p45, %f11, %f11;
	@%p45 bra 	$L__BB2_25;
	setp.neu.f64 	%p46, %fd20, 0d7FF0000000000000;
	@%p46 bra 	$L__BB2_26;
	setp.lt.s32 	%p47, %r30, 0;
	selp.b32 	%r88, %r12, %r11, %p1;
	selp.b32 	%r89, %r88, %r11, %p47;
	mov.b32 	%r90, 0;
	mov.b64 	%fd90, {%r90, %r89};
	bra.uni 	$L__BB2_26;
$L__BB2_25:
	mov.f64 	%fd72, 0d4000000000000000;
	add.rn.f64 	%fd90, %fd19, %fd72;
$L__BB2_26:
	setp.lt.s32 	%p48, %r9, 0;
	setp.eq.s32 	%p49, %r10, 1062207488;
	setp.eq.f32 	%p51, %f11, 0f3F800000;
	selp.f64 	%fd73, 0d3FF0000000000000, %fd90, %p51;
	cvt.f64.f32 	%fd74, %f10;
	add.f64 	%fd75, %fd73, %fd74;
	cvt.rn.f32.f64 	%f12, %fd75;
	add.s64 	%rd11, %rd5, %rd3;
	ld.global.f32 	%f13, [%rd11];
	cvt.f64.f32 	%fd25, %f13;
	{
	.reg .b32 %temp; 
	mov.b64 	{%temp, %r31}, %fd25;
	}
	abs.f64 	%fd26, %fd25;
	{ // callseq 4, 0
	.param .b64 param0;
	st.param.f64 	[param0], %fd26;
	.param .b64 retval0;
	call.uni (retval0), 
	__internal_accurate_pow, 
	(
	param0
	);
	ld.param.f64 	%fd76, [retval0];
	} // callseq 4
	setp.lt.s32 	%p52, %r31, 0;
	neg.f64 	%fd78, %fd76;
	selp.f64 	%fd79, %fd78, %fd76, %p49;
	selp.f64 	%fd80, %fd79, %fd76, %p52;
	setp.eq.f32 	%p53, %f13, 0f00000000;
	selp.b32 	%r91, %r31, 0, %p49;
	or.b32  	%r92, %r91, 2146435072;
	selp.b32 	%r93, %r92, %r91, %p48;
	mov.b32 	%r94, 0;
	mov.b64 	%fd81, {%r94, %r93};
	selp.f64 	%fd91, %fd81, %fd80, %p53;
	add.f64 	%fd82, %fd25, 0d4000000000000000;
	{
	.reg .b32 %temp; 
	mov.b64 	{%temp, %r95}, %fd82;
	}
	and.b32  	%r96, %r95, 2146435072;
	setp.ne.s32 	%p54, %r96, 2146435072;
	@%p54 bra 	$L__BB2_31;
	setp.nan.f32 	%p55, %f13, %f13;
	@%p55 bra 	$L__BB2_30;
	setp.neu.f64 	%p56, %fd26, 0d7FF0000000000000;
	@%p56 bra 	$L__BB2_31;
	setp.lt.s32 	%p57, %r31, 0;
	selp.b32 	%r97, %r12, %r11, %p1;
	selp.b32 	%r98, %r97, %r11, %p57;
	mov.b32 	%r99, 0;
	mov.b64 	%fd91, {%r99, %r98};
	bra.uni 	$L__BB2_31;
$L__BB2_30:
	mov.f64 	%fd83, 0d4000000000000000;
	add.rn.f64 	%fd91, %fd25, %fd83;
$L__BB2_31:
	setp.eq.f32 	%p58, %f13, 0f3F800000;
	selp.f64 	%fd84, 0d3FF0000000000000, %fd91, %p58;
	cvt.f64.f32 	%fd85, %f12;
	add.f64 	%fd86, %fd84, %fd85;
	cvt.rn.f32.f64 	%f103, %fd86;
	add.s32 	%r118, %r118, 4;
	shl.b32 	%r100, %r8, 2;
	add.s32 	%r119, %r119, %r100;
	setp.lt.s32 	%p59, %r118, %r7;
	@%p59 bra 	$L__BB2_11;
$L__BB2_32:
	mul.wide.s32 	%rd12, %r4, 4;
	add.s64 	%rd13, %rd1, %rd12;
	ld.global.f32 	%f16, [%rd13];
	cvt.rn.f32.s32 	%f33, %r34;
	div.rn.f32 	%f34, %f26, %f33;
	fma.rn.f32 	%f17, %f34, %f103, 0f3F800000;
	mul.f32 	%f35, %f27, 0f3F000000;
	cvt.rzi.f32.f32 	%f36, %f35;
	add.f32 	%f37, %f36, %f36;
	sub.f32 	%f38, %f27, %f37;
	abs.f32 	%f18, %f38;
	abs.f32 	%f19, %f17;
	setp.lt.f32 	%p60, %f19, 0f00800000;
	mul.f32 	%f39, %f19, 0f4B800000;
	selp.f32 	%f40, %f39, %f19, %p60;
	selp.f32 	%f41, 0fC1C00000, 0f00000000, %p60;
	mov.b32 	%r101, %f40;
	add.s32 	%r102, %r101, -1060439283;
	and.b32  	%r103, %r102, -8388608;
	sub.s32 	%r104, %r101, %r103;
	mov.b32 	%f42, %r104;
	cvt.rn.f32.s32 	%f43, %r103;
	fma.rn.f32 	%f44, %f43, 0f34000000, %f41;
	add.f32 	%f45, %f42, 0fBF800000;
	add.f32 	%f46, %f42, 0f3F800000;
	rcp.approx.ftz.f32 	%f47, %f46;
	add.f32 	%f48, %f45, %f45;
	mul.f32 	%f49, %f48, %f47;
	mul.f32 	%f50, %f49, %f49;
	sub.f32 	%f51, %f45, %f49;
	add.f32 	%f52, %f51, %f51;
	neg.f32 	%f53, %f49;
	fma.rn.f32 	%f54, %f53, %f45, %f52;
	mul.rn.f32 	%f55, %f47, %f54;
	fma.rn.f32 	%f56, %f50, 0f3A2C32E4, 0f3B52E7DB;
	fma.rn.f32 	%f57, %f56, %f50, 0f3C93BB73;
	fma.rn.f32 	%f58, %f57, %f50, 0f3DF6384F;
	mul.rn.f32 	%f59, %f58, %f50;
	fma.rn.f32 	%f60, %f49, 0f3FB8AA3B, %f44;
	sub.f32 	%f61, %f44, %f60;
	fma.rn.f32 	%f62, %f49, 0f3FB8AA3B, %f61;
	fma.rn.f32 	%f63, %f55, 0f3FB8AA3B, %f62;
	fma.rn.f32 	%f64, %f49, 0f32A55E34, %f63;
	mul.f32 	%f65, %f59, 0f40400000;
	fma.rn.f32 	%f66, %f65, %f55, %f64;
	fma.rn.f32 	%f67, %f59, %f49, %f66;
	add.rn.f32 	%f68, %f60, %f67;
	neg.f32 	%f69, %f60;
	add.rn.f32 	%f70, %f68, %f69;
	neg.f32 	%f71, %f70;
	add.rn.f32 	%f72, %f67, %f71;
	mul.rn.f32 	%f73, %f68, %f27;
	neg.f32 	%f74, %f73;
	fma.rn.f32 	%f75, %f68, %f27, %f74;
	fma.rn.f32 	%f76, %f72, %f27, %f75;
	cvt.rni.f32.f32 	%f77, %f73;
	sub.f32 	%f78, %f73, %f77;
	add.f32 	%f79, %f78, %f76;
	fma.rn.f32 	%f80, %f79, 0f391FCB8E, 0f3AAF85ED;
	fma.rn.f32 	%f81, %f80, %f79, 0f3C1D9856;
	fma.rn.f32 	%f82, %f81, %f79, 0f3D6357BB;
	fma.rn.f32 	%f83, %f82, %f79, 0f3E75FDEC;
	fma.rn.f32 	%f84, %f83, %f79, 0f3F317218;
	fma.rn.f32 	%f85, %f84, %f79, 0f3F800000;
	cvt.rzi.s32.f32 	%r105, %f77;
	setp.gt.f32 	%p61, %f77, 0f00000000;
	selp.b32 	%r106, 0, -2097152000, %p61;
	add.s32 	%r107, %r106, 2130706432;
	mov.b32 	%f86, %r107;
	mul.f32 	%f87, %f85, %f86;
	shl.b32 	%r108, %r105, 23;
	sub.s32 	%r109, %r108, %r106;
	mov.b32 	%f88, %r109;
	mul.f32 	%f89, %f87, %f88;
	abs.f32 	%f90, %f73;
	setp.gt.f32 	%p62, %f90, 0f43180000;
	setp.lt.f32 	%p63, %f73, 0f00000000;
	selp.f32 	%f91, 0f00000000, 0f7F800000, %p63;
	selp.f32 	%f20, %f91, %f89, %p62;
	setp.eq.f32 	%p64, %f17, 0f3F800000;
	setp.eq.f32 	%p65, %f27, 0f00000000;
	or.pred  	%p66, %p65, %p64;
	mov.f32 	%f104, 0f3F800000;
	@%p66 bra 	$L__BB2_40;
	setp.num.f32 	%p67, %f19, %f19;
	abs.f32 	%f92, %f27;
	setp.num.f32 	%p68, %f92, %f92;
	and.pred  	%p69, %p67, %p68;
	@%p69 bra 	$L__BB2_35;
	add.rn.f32 	%f104, %f17, %f27;
	bra.uni 	$L__BB2_40;
$L__BB2_35:
	setp.neu.f32 	%p70, %f17, 0f00000000;
	setp.neu.f32 	%p71, %f19, 0f7F800000;
	and.pred  	%p72, %p70, %p71;
	@%p72 bra 	$L__BB2_37;
	setp.neu.f32 	%p79, %f18, 0f3F800000;
	add.f32 	%f97, %f17, %f17;
	mov.b32 	%r110, %f97;
	setp.lt.f32 	%p80, %f27, 0f00000000;
	xor.b32  	%r111, %r110, 2139095040;
	selp.b32 	%r112, %r111, %r110, %p80;
	and.b32  	%r113, %r112, 2147483647;
	selp.b32 	%r114, %r113, %r112, %p79;
	mov.b32 	%f104, %r114;
	bra.uni 	$L__BB2_40;
$L__BB2_37:
	setp.eq.f32 	%p73, %f17, 0fBF800000;
	setp.eq.f32 	%p74, %f92, 0f7F800000;
	and.pred  	%p75, %p73, %p74;
	@%p75 bra 	$L__BB2_40;
	setp.geu.f32 	%p76, %f17, 0f00000000;
	mov.f32 	%f104, %f20;
	@%p76 bra 	$L__BB2_40;
	setp.neu.f32 	%p77, %f18, 0f3F800000;
	neg.f32 	%f94, %f20;
	selp.f32 	%f95, %f20, %f94, %p77;
	cvt.rmi.f32.f32 	%f96, %f27;
	setp.neu.f32 	%p78, %f27, %f96;
	selp.f32 	%f104, 0f7FFFFFFF, %f95, %p78;
$L__BB2_40:
	ld.param.u64 	%rd17, [_Z4normPfS_ffii_param_1];
	cvta.to.global.u64 	%rd14, %rd17;
	div.rn.f32 	%f98, %f16, %f104;
	add.s64 	%rd16, %rd14, %rd12;
	st.global.f32 	[%rd16], %f98;
	ret;

}
	// .globl	_Z3maxPfS_iiiii
.visible .entry _Z3maxPfS_iiiii(
	.param .u64 .ptr .align 1 _Z3maxPfS_iiiii_param_0,
	.param .u64 .ptr .align 1 _Z3maxPfS_iiiii_param_1,
	.param .u32 _Z3maxPfS_iiiii_param_2,
	.param .u32 _Z3maxPfS_iiiii_param_3,
	.param .u32 _Z3maxPfS_iiiii_param_4,
	.param .u32 _Z3maxPfS_iiiii_param_5,
	.param .u32 _Z3maxPfS_iiiii_param_6
)
{
	.reg .pred 	%p<48>;
	.reg .b32 	%r<69>;
	.reg .b32 	%f<87>;
	.reg .b64 	%rd<16>;

	ld.param.u64 	%rd5, [_Z3maxPfS_iiiii_param_0];
	ld.param.u64 	%rd4, [_Z3maxPfS_iiiii_param_1];
	ld.param.u32 	%r32, [_Z3maxPfS_iiiii_param_2];
	ld.param.u32 	%r35, [_Z3maxPfS_iiiii_param_3];
	ld.param.u32 	%r36, [_Z3maxPfS_iiiii_param_4];
	ld.param.u32 	%r33, [_Z3maxPfS_iiiii_param_5];
	ld.param.u32 	%r34, [_Z3maxPfS_iiiii_param_6];
	cvta.to.global.u64 	%rd1, %rd5;
	mov.u32 	%r1, %ctaid.x;
	mov.u32 	%r37, %ctaid.y;
	mov.u32 	%r38, %ctaid.z;
	mov.u32 	%r39, %tid.x;
	mov.u32 	%r40, %tid.y;
	mov.u32 	%r41, %ntid.x;
	mad.lo.s32 	%r42, %r41, %r37, %r39;
	mov.u32 	%r43, %ntid.y;
	mad.lo.s32 	%r2, %r43, %r38, %r40;
	mad.lo.s32 	%r44, %r35, %r1, %r42;
	mul.lo.s32 	%r3, %r44, %r35;
	mul.lo.s32 	%r45, %r36, %r42;
	sub.s32 	%r46, %r45, %r33;
	mul.lo.s32 	%r47, %r46, %r32;
	max.s32 	%r4, %r47, 0;
	mul.lo.s32 	%r48, %r36, %r2;
	sub.s32 	%r49, %r48, %r33;
	max.s32 	%r5, %r49, 0;
	setp.lt.s32 	%p1, %r42, %r33;
	selp.b32 	%r50, %r33, 0, %p1;
	sub.s32 	%r62, %r34, %r50;
	sub.s32 	%r7, %r35, %r33;
	setp.lt.s32 	%p2, %r42, %r7;
	@%p2 bra 	$L__BB3_2;
	div.s32 	%r51, %r4, %r32;
	sub.s32 	%r62, %r32, %r51;
$L__BB3_2:
	setp.lt.s32 	%p3, %r2, %r33;
	selp.b32 	%r52, %r33, 0, %p3;
	sub.s32 	%r53, %r34, %r52;
	setp.lt.s32 	%p4, %r2, %r7;
	sub.s32 	%r54, %r32, %r5;
	selp.b32 	%r10, %r53, %r54, %p4;
	setp.lt.s32 	%p5, %r62, 1;
	mov.f32 	%f85, 0f00000000;
	@%p5 bra 	$L__BB3_20;
	mul.lo.s32 	%r11, %r32, %r1;
	add.s32 	%r12, %r4, %r5;
	and.b32  	%r13, %r10, 15;
	add.s32 	%r14, %r13, -1;
	and.b32  	%r15, %r10, 7;
	add.s32 	%r16, %r15, -1;
	and.b32  	%r17, %r10, 2147483632;
	and.b32  	%r18, %r10, 3;
	neg.s32 	%r19, %r17;
	add.s64 	%rd2, %rd1, 32;
	mov.f32 	%f85, 0f00000000;
	mov.b32 	%r63, 0;
$L__BB3_4:
	setp.lt.s32 	%p6, %r10, 1;
	@%p6 bra 	$L__BB3_19;
	setp.lt.u32 	%p7, %r10, 16;
	add.s32 	%r57, %r63, %r11;
	mad.lo.s32 	%r21, %r57, %r32, %r12;
	mov.b32 	%r67, 0;
	@%p7 bra 	$L__BB3_8;
	mov.u32 	%r64, %r21;
	mov.u32 	%r65, %r19;
$L__BB3_7:
	.pragma "nounroll";
	mul.wide.s32 	%rd6, %r64, 4;
	add.s64 	%rd7, %rd2, %rd6;
	ld.global.f32 	%f20, [%rd7+-32];
	setp.lt.f32 	%p8, %f85, %f20;
	selp.f32 	%f21, %f20, %f85, %p8;
	ld.global.f32 	%f22, [%rd7+-28];
	setp.lt.f32 	%p9, %f21, %f22;
	selp.f32 	%f23, %f22, %f21, %p9;
	ld.global.f32 	%f24, [%rd7+-24];
	setp.lt.f32 	%p10, %f23, %f24;
	selp.f32 	%f25, %f24, %f23, %p10;
	ld.global.f32 	%f26, [%rd7+-20];
	setp.lt.f32 	%p11, %f25, %f26;
	selp.f32 	%f27, %f26, %f25, %p11;
	ld.global.f32 	%f28, [%rd7+-16];
	setp.lt.f32 	%p12, %f27, %f28;
	selp.f32 	%f29, %f28, %f27, %p12;
	ld.global.f32 	%f30, [%rd7+-12];
	setp.lt.f32 	%p13, %f29, %f30;
	selp.f32 	%f31, %f30, %f29, %p13;
	ld.global.f32 	%f32, [%rd7+-8];
	setp.lt.f32 	%p14, %f31, %f32;
	selp.f32 	%f33, %f32, %f31, %p14;
	ld.global.f32 	%f34, [%rd7+-4];
	setp.lt.f32 	%p15, %f33, %f34;
	selp.f32 	%f35, %f34, %f33, %p15;
	ld.global.f32 	%f36, [%rd7];
	setp.lt.f32 	%p16, %f35, %f36;
	selp.f32 	%f37, %f36, %f35, %p16;
	ld.global.f32 	%f38, [%rd7+4];
	setp.lt.f32 	%p17, %f37, %f38;
	selp.f32 	%f39, %f38, %f37, %p17;
	ld.global.f32 	%f40, [%rd7+8];
	setp.lt.f32 	%p18, %f39, %f40;
	selp.f32 	%f41, %f40, %f39, %p18;
	ld.global.f32 	%f42, [%rd7+12];
	setp.lt.f32 	%p19, %f41, %f42;
	selp.f32 	%f43, %f42, %f41, %p19;
	ld.global.f32 	%f44, [%rd7+16];
	setp.lt.f32 	%p20, %f43, %f44;
	selp.f32 	%f45, %f44, %f43, %p20;
	ld.global.f32 	%f46, [%rd7+20];
	setp.lt.f32 	%p21, %f45, %f46;
	selp.f32 	%f47, %f46, %f45, %p21;
	ld.global.f32 	%f48, [%rd7+24];
	setp.lt.f32 	%p22, %f47, %f48;
	selp.f32 	%f49, %f48, %f47, %p22;
	ld.global.f32 	%f50, [%rd7+28];
	setp.lt.f32 	%p23, %f49, %f50;
	selp.f32 	%f85, %f50, %f49, %p23;
	add.s32 	%r65, %r65, 16;
	add.s32 	%r64, %r64, 16;
	setp.ne.s32 	%p24, %r65, 0;
	mov.u32 	%r67, %r17;
	@%p24 bra 	$L__BB3_7;
$L__BB3_8:
	setp.eq.s32 	%p25, %r13, 0;
	@%p25 bra 	$L__BB3_19;
	setp.lt.u32 	%p26, %r14, 7;
	@%p26 bra 	$L__BB3_11;
	add.s32 	%r58, %r21, %r67;
	mul.wide.s32 	%rd8, %r58, 4;
	add.s64 	%rd9, %rd1, %rd8;
	ld.global.f32 	%f52, [%rd9];
	setp.lt.f32 	%p27, %f85, %f52;
	selp.f32 	%f53, %f52, %f85, %p27;
	ld.global.f32 	%f54, [%rd9+4];
	setp.lt.f32 	%p28, %f53, %f54;
	selp.f32 	%f55, %f54, %f53, %p28;
	ld.global.f32 	%f56, [%rd9+8];
	setp.lt.f32 	%p29, %f55, %f56;
	selp.f32 	%f57, %f56, %f55, %p29;
	ld.global.f32 	%f58, [%rd9+12];
	setp.lt.f32 	%p30, %f57, %f58;
	selp.f32 	%f59, %f58, %f57, %p30;
	ld.global.f32 	%f60, [%rd9+16];
	setp.lt.f32 	%p31, %f59, %f60;
	selp.f32 	%f61, %f60, %f59, %p31;
	ld.global.f32 	%f62, [%rd9+20];
	setp.lt.f32 	%p32, %f61, %f62;
	selp.f32 	%f63, %f62, %f61, %p32;
	ld.global.f32 	%f64, [%rd9+24];
	setp.lt.f32 	%p33, %f63, %f64;
	selp.f32 	%f65, %f64, %f63, %p33;
	ld.global.f32 	%f66, [%rd9+28];
	setp.lt.f32 	%p34, %f65, %f66;
	selp.f32 	%f85, %f66, %f65, %p34;
	add.s32 	%r67, %r67, 8;
$L__BB3_11:
	setp.eq.s32 	%p35, %r15, 0;
	@%p35 bra 	$L__BB3_19;
	setp.lt.u32 	%p36, %r16, 3;
	@%p36 bra 	$L__BB3_14;
	add.s32 	%r59, %r21, %r67;
	mul.wide.s32 	%rd10, %r59, 4;
	add.s64 	%rd11, %rd1, %rd10;
	ld.global.f32 	%f68, [%rd11];
	setp.lt.f32 	%p37, %f85, %f68;
	selp.f32 	%f69, %f68, %f85, %p37;
	ld.global.f32 	%f70, [%rd11+4];
	setp.lt.f32 	%p38, %f69, %f70;
	selp.f32 	%f71, %f70, %f69, %p38;
	ld.global.f32 	%f72, [%rd11+8];
	setp.lt.f32 	%p39, %f71, %f72;
	selp.f32 	%f73, %f72, %f71, %p39;
	ld.global.f32 	%f74, [%rd11+12];
	setp.lt.f32 	%p40, %f73, %f74;
	selp.f32 	%f85, %f74, %f73, %p40;
	add.s32 	%r67, %r67, 4;
$L__BB3_14:
	setp.eq.s32 	%p41, %r18, 0;
	@%p41 bra 	$L__BB3_19;
	setp.eq.s32 	%p42, %r18, 1;
	add.s32 	%r60, %r21, %r67;
	mul.wide.s32 	%rd12, %r60, 4;
	add.s64 	%rd3, %rd1, %rd12;
	ld.global.f32 	%f75, [%rd3];
	setp.lt.f32 	%p43, %f85, %f75;
	selp.f32 	%f85, %f75, %f85, %p43;
	@%p42 bra 	$L__BB3_19;
	setp.eq.s32 	%p44, %r18, 2;
	ld.global.f32 	%f76, [%rd3+4];
	setp.lt.f32 	%p45, %f85, %f76;
	selp.f32 	%f85, %f76, %f85, %p45;
	@%p44 bra 	$L__BB3_19;
	ld.global.f32 	%f14, [%rd3+8];
	setp.geu.f32 	%p46, %f85, %f14;
	@%p46 bra 	$L__BB3_19;
	mov.f32 	%f85, %f14;
$L__BB3_19:
	add.s32 	%r63, %r63, 1;
	setp.ne.s32 	%p47, %r63, %r62;
	@%p47 bra 	$L__BB3_4;
$L__BB3_20:
	cvta.to.global.u64 	%rd13, %rd4;
	add.s32 	%r61, %r3, %r2;
	mul.wide.s32 	%rd14, %r61, 4;
	add.s64 	%rd15, %rd13, %rd14;
	st.global.f32 	[%rd15], %f85;
	ret;

}
	// .globl	_Z9batchnormPfS_S_S_S_S_ib
.visible .entry _Z9batchnormPfS_S_S_S_S_ib(
	.param .u64 .ptr .align 1 _Z9batchnormPfS_S_S_S_S_ib_param_0,
	.param .u64 .ptr .align 1 _Z9batchnormPfS_S_S_S_S_ib_param_1,
	.param .u64 .ptr .align 1 _Z9batchnormPfS_S_S_S_S_ib_param_2,
	.param .u64 .ptr .align 1 _Z9batchnormPfS_S_S_S_S_ib_param_3,
	.param .u64 .ptr .align 1 _Z9batchnormPfS_S_S_S_S_ib_param_4,
	.param .u64 .ptr .align 1 _Z9batchnormPfS_S_S_S_S_ib_param_5,
	.param .u32 _Z9batchnormPfS_S_S_S_S_ib_param_6,
	.param .u8 _Z9batchnormPfS_S_S_S_S_ib_param_7
)
{
	.reg .pred 	%p<3>;
	.reg .b16 	%rs<2>;
	.reg .b32 	%r<13>;
	.reg .b32 	%f<11>;
	.reg .b64 	%rd<21>;
	.reg .b64 	%fd<9>;

	ld.param.u64 	%rd1, [_Z9batchnormPfS_S_S_S_S_ib_param_0];
	ld.param.u64 	%rd2, [_Z9batchnormPfS_S_S_S_S_ib_param_1];
	ld.param.u64 	%rd3, [_Z9batchnormPfS_S_S_S_S_ib_param_2];
	ld.param.u64 	%rd4, [_Z9batchnormPfS_S_S_S_S_ib_param_3];
	ld.param.u64 	%rd5, [_Z9batchnormPfS_S_S_S_S_ib_param_4];
	ld.param.u64 	%rd6, [_Z9batchnormPfS_S_S_S_S_ib_param_5];
	ld.param.u32 	%r1, [_Z9batchnormPfS_S_S_S_S_ib_param_6];
	ld.param.s8 	%rs1, [_Z9batchnormPfS_S_S_S_S_ib_param_7];
	cvta.to.global.u64 	%rd7, %rd2;
	cvta.to.global.u64 	%rd8, %rd6;
	cvta.to.global.u64 	%rd9, %rd5;
	cvta.to.global.u64 	%rd10, %rd4;
	cvta.to.global.u64 	%rd11, %rd3;
	cvta.to.global.u64 	%rd12, %rd1;
	mov.u32 	%r2, %ctaid.x;
	mov.u32 	%r3, %ctaid.y;
	mov.u32 	%r4, %ctaid.z;
	mov.u32 	%r5, %tid.x;
	mov.u32 	%r6, %tid.y;
	mov.u32 	%r7, %ntid.x;
	mad.lo.s32 	%r8, %r7, %r3, %r5;
	mov.u32 	%r9, %ntid.y;
	mad.lo.s32 	%r10, %r9, %r4, %r6;
	mad.lo.s32 	%r11, %r1, %r2, %r8;
	mad.lo.s32 	%r12, %r11, %r1, %r10;
	mul.wide.s32 	%rd13, %r12, 4;
	add.s64 	%rd14, %rd12, %rd13;
	ld.global.f32 	%f1, [%rd14];
	mul.wide.u32 	%rd15, %r2, 4;
	add.s64 	%rd16, %rd11, %rd15;
	ld.global.f32 	%f2, [%rd16];
	sub.f32 	%f3, %f1, %f2;
	cvt.f64.f32 	%fd1, %f3;
	add.s64 	%rd17, %rd10, %rd15;
	ld.global.f32 	%f4, [%rd17];
	cvt.f64.f32 	%fd2, %f4;
	add.f64 	%fd3, %fd2, 0d3EE4F8B588E368F1;
	sqrt.rn.f64 	%fd4, %fd3;
	div.rn.f64 	%fd5, %fd1, %fd4;
	add.s64 	%rd18, %rd9, %rd15;
	ld.global.f32 	%f5, [%rd18];
	cvt.f64.f32 	%fd6, %f5;
	add.s64 	%rd19, %rd8, %rd15;
	ld.global.f32 	%f6, [%rd19];
	cvt.f64.f32 	%fd7, %f6;
	fma.rn.f64 	%fd8, %fd5, %fd6, %fd7;
	cvt.rn.f32.f64 	%f7, %fd8;
	setp.eq.s16 	%p1, %rs1, 1;
	setp.lt.f32 	%p2, %f7, 0f00000000;
	selp.f32 	%f9, 0f00000000, %f7, %p2;
	selp.f32 	%f10, %f9, %f7, %p1;
	add.s64 	%rd20, %rd7, %rd13;
	st.global.f32 	[%rd20], %f10;
	ret;

}
	// .globl	_Z11basic_blockPfS_S_ib
.visible .entry _Z11basic_blockPfS_S_ib(
	.param .u64 .ptr .align 1 _Z11basic_blockPfS_S_ib_param_0,
	.param .u64 .ptr .align 1 _Z11basic_blockPfS_S_ib_param_1,
	.param .u64 .ptr .align 1 _Z11basic_blockPfS_S_ib_param_2,
	.param .u32 _Z11basic_blockPfS_S_ib_param_3,
	.param .u8 _Z11basic_blockPfS_S_ib_param_4
)
{
	.reg .pred 	%p<3>;
	.reg .b16 	%rs<2>;
	.reg .b32 	%r<13>;
	.reg .b32 	%f<7>;
	.reg .b64 	%rd<11>;

	ld.param.u64 	%rd1, [_Z11basic_blockPfS_S_ib_param_0];
	ld.param.u64 	%rd2, [_Z11basic_blockPfS_S_ib_param_1];
	ld.param.u64 	%rd3, [_Z11basic_blockPfS_S_ib_param_2];
	ld.param.u32 	%r1, [_Z11basic_blockPfS_S_ib_param_3];
	ld.param.s8 	%rs1, [_Z11basic_blockPfS_S_ib_param_4];
	cvta.to.global.u64 	%rd4, %rd3;
	cvta.to.global.u64 	%rd5, %rd2;
	cvta.to.global.u64 	%rd6, %rd1;
	mov.u32 	%r2, %ctaid.x;
	mov.u32 	%r3, %ctaid.y;
	mov.u32 	%r4, %ctaid.z;
	mov.u32 	%r5, %tid.x;
	mov.u32 	%r6, %tid.y;
	mov.u32 	%r7, %ntid.x;
	mad.lo.s32 	%r8, %r7, %r3, %r5;
	mov.u32 	%r9, %ntid.y;
	mad.lo.s32 	%r10, %r9, %r4, %r6;
	mad.lo.s32 	%r11, %r1, %r2, %r8;
	mad.lo.s32 	%r12, %r11, %r1, %r10;
	mul.wide.s32 	%rd7, %r12, 4;
	add.s64 	%rd8, %rd6, %rd7;
	ld.global.f32 	%f1, [%rd8];
	add.s64 	%rd9, %rd5, %rd7;
	ld.global.f32 	%f2, [%rd9];
	add.f32 	%f3, %f1, %f2;
	setp.eq.s16 	%p1, %rs1, 1;
	setp.lt.f32 	%p2, %f3, 0f00000000;
	selp.f32 	%f5, 0f00000000, %f3, %p2;
	selp.f32 	%f6, %f5, %f3, %p1;
	add.s64 	%rd10, %rd4, %rd7;
	st.global.f32 	[%rd10], %f6;
	ret;

}
	// .globl	_Z9globalavgPfS_i
.visible .entry _Z9globalavgPfS_i(
	.param .u64 .ptr .align 1 _Z9globalavgPfS_i_param_0,
	.param .u64 .ptr .align 1 _Z9globalavgPfS_i_param_1,
	.param .u32 _Z9globalavgPfS_i_param_2
)
{
	.reg .pred 	%p<12>;
	.reg .b32 	%r<36>;
	.reg .b32 	%f<90>;
	.reg .b64 	%rd<16>;

	ld.param.u64 	%rd5, [_Z9globalavgPfS_i_param_0];
	ld.param.u64 	%rd4, [_Z9globalavgPfS_i_param_1];
	ld.param.u32 	%r22, [_Z9globalavgPfS_i_param_2];
	cvta.to.global.u64 	%rd1, %rd5;
	mov.u32 	%r1, %ctaid.x;
	setp.lt.s32 	%p1, %r22, 1;
	mov.f32 	%f88, 0f00000000;
	@%p1 bra 	$L__BB6_16;
	mul.lo.s32 	%r2, %r22, %r1;
	and.b32  	%r3, %r22, 15;
	add.s32 	%r4, %r3, -1;
	and.b32  	%r5, %r22, 7;
	add.s32 	%r6, %r5, -1;
	and.b32  	%r7, %r22, 2147483632;
	and.b32  	%r8, %r22, 3;
	neg.s32 	%r9, %r7;
	add.s64 	%rd2, %rd1, 32;
	mov.f32 	%f88, 0f00000000;
	mov.b32 	%r30, 0;
$L__BB6_2:
	setp.lt.u32 	%p2, %r22, 16;
	add.s32 	%r25, %r30, %r2;
	mul.lo.s32 	%r11, %r25, %r22;
	mov.b32 	%r34, 0;
	@%p2 bra 	$L__BB6_5;
	mov.u32 	%r31, %r11;
	mov.u32 	%r32, %r9;
$L__BB6_4:
	.pragma "nounroll";
	mul.wide.s32 	%rd6, %r31, 4;
	add.s64 	%rd7, %rd2, %rd6;
	ld.global.f32 	%f20, [%rd7+-32];
	add.f32 	%f21, %f88, %f20;
	ld.global.f32 	%f22, [%rd7+-28];
	add.f32 	%f23, %f21, %f22;
	ld.global.f32 	%f24, [%rd7+-24];
	add.f32 	%f25, %f23, %f24;
	ld.global.f32 	%f26, [%rd7+-20];
	add.f32 	%f27, %f25, %f26;
	ld.global.f32 	%f28, [%rd7+-16];
	add.f32 	%f29, %f27, %f28;
	ld.global.f32 	%f30, [%rd7+-12];
	add.f32 	%f31, %f29, %f30;
	ld.global.f32 	%f32, [%rd7+-8];
	add.f32 	%f33, %f31, %f32;
	ld.global.f32 	%f34, [%rd7+-4];
	add.f32 	%f35, %f33, %f34;
	ld.global.f32 	%f36, [%rd7];
	add.f32 	%f37, %f35, %f36;
	ld.global.f32 	%f38, [%rd7+4];
	add.f32 	%f39, %f37, %f38;
	ld.global.f32 	%f40, [%rd7+8];
	add.f32 	%f41, %f39, %f40;
	ld.global.f32 	%f42, [%rd7+12];
	add.f32 	%f43, %f41, %f42;
	ld.global.f32 	%f44, [%rd7+16];
	add.f32 	%f45, %f43, %f44;
	ld.global.f32 	%f46, [%rd7+20];
	add.f32 	%f47, %f45, %f46;
	ld.global.f32 	%f48, [%rd7+24];
	add.f32 	%f49, %f47, %f48;
	ld.global.f32 	%f50, [%rd7+28];
	add.f32 	%f88, %f49, %f50;
	add.s32 	%r32, %r32, 16;
	add.s32 	%r31, %r31, 16;
	setp.ne.s32 	%p3, %r32, 0;
	mov.u32 	%r34, %r7;
	@%p3 bra 	$L__BB6_4;
$L__BB6_5:
	setp.eq.s32 	%p4, %r3, 0;
	@%p4 bra 	$L__BB6_15;
	setp.lt.u32 	%p5, %r4, 7;
	@%p5 bra 	$L__BB6_8;
	add.s32 	%r26, %r34, %r11;
	mul.wide.s32 	%rd8, %r26, 4;
	add.s64 	%rd9, %rd1, %rd8;
	ld.global.f32 	%f52, [%rd9];
	add.f32 	%f53, %f88, %f52;
	ld.global.f32 	%f54, [%rd9+4];
	add.f32 	%f55, %f53, %f54;
	ld.global.f32 	%f56, [%rd9+8];
	add.f32 	%f57, %f55, %f56;
	ld.global.f32 	%f58, [%rd9+12];
	add.f32 	%f59, %f57, %f58;
	ld.global.f32 	%f60, [%rd9+16];
	add.f32 	%f61, %f59, %f60;
	ld.global.f32 	%f62, [%rd9+20];
	add.f32 	%f63, %f61, %f62;
	ld.global.f32 	%f64, [%rd9+24];
	add.f32 	%f65, %f63, %f64;
	ld.global.f32 	%f66, [%rd9+28];
	add.f32 	%f88, %f65, %f66;
	add.s32 	%r34, %r34, 8;
$L__BB6_8:
	setp.eq.s32 	%p6, %r5, 0;
	@%p6 bra 	$L__BB6_15;
	setp.lt.u32 	%p7, %r6, 3;
	@%p7 bra 	$L__BB6_11;
	add.s32 	%r27, %r34, %r11;
	mul.wide.s32 	%rd10, %r27, 4;
	add.s64 	%rd11, %rd1, %rd10;
	ld.global.f32 	%f68, [%rd11];
	add.f32 	%f69, %f88, %f68;
	ld.global.f32 	%f70, [%rd11+4];
	add.f32 	%f71, %f69, %f70;
	ld.global.f32 	%f72, [%rd11+8];
	add.f32 	%f73, %f71, %f72;
	ld.global.f32 	%f74, [%rd11+12];
	add.f32 	%f88, %f73, %f74;
	add.s32 	%r34, %r34, 4;
$L__BB6_11:
	setp.eq.s32 	%p8, %r8, 0;
	@%p8 bra 	$L__BB6_15;
	setp.eq.s32 	%p9, %r8, 1;
	add.s32 	%r28, %r34, %r11;
	mul.wide.s32 	%rd12, %r28, 4;
	add.s64 	%rd3, %rd1, %rd12;
	ld.global.f32 	%f75, [%rd3];
	add.f32 	%f88, %f88, %f75;
	@%p9 bra 	$L__BB6_15;
	setp.eq.s32 	%p10, %r8, 2;
	ld.global.f32 	%f76, [%rd3+4];
	add.f32 	%f88, %f88, %f76;
	@%p10 bra 	$L__BB6_15;
	ld.global.f32 	%f77, [%rd3+8];
	add.f32 	%f88, %f88, %f77;
$L__BB6_15:
	add.s32 	%r30, %r30, 1;
	setp.ne.s32 	%p11, %r30, %r22;
	@%p11 bra 	$L__BB6_2;
$L__BB6_16:
	cvta.to.global.u64 	%rd13, %rd4;
	mul.lo.s32 	%r29, %r22, %r22;
	cvt.rn.f32.u32 	%f78, %r29;
	div.rn.f32 	%f79, %f88, %f78;
	mul.wide.u32 	%rd14, %r1, 4;
	add.s64 	%rd15, %rd13, %rd14;
	st.global.f32 	[%rd15], %f79;
	ret;

}
	// .globl	_Z2fcPfS_S_S_ib
.visible .entry _Z2fcPfS_S_S_ib(
	.param .u64 .ptr .align 1 _Z2fcPfS_S_S_ib_param_0,
	.param .u64 .ptr .align 1 _Z2fcPfS_S_S_ib_param_1,
	.param .u64 .ptr .align 1 _Z2fcPfS_S_S_ib_param_2,
	.param .u64 .ptr .align 1 _Z2fcPfS_S_S_ib_param_3,
	.param .u32 _Z2fcPfS_S_S_ib_param_4,
	.param .u8 _Z2fcPfS_S_S_ib_param_5
)
{
	.reg .pred 	%p<12>;
	.reg .b16 	%rs<2>;
	.reg .b32 	%r<28>;
	.reg .b32 	%f<117>;
	.reg .b64 	%rd<50>;

	ld.param.u64 	%rd15, [_Z2fcPfS_S_S_ib_param_0];
	ld.param.u64 	%rd17, [_Z2fcPfS_S_S_ib_param_1];
	ld.param.u64 	%rd18, [_Z2fcPfS_S_S_ib_param_2];
	ld.param.u64 	%rd16, [_Z2fcPfS_S_S_ib_param_3];
	ld.param.u32 	%r18, [_Z2fcPfS_S_S_ib_param_4];
	ld.param.s8 	%rs1, [_Z2fcPfS_S_S_ib_param_5];
	cvta.to.global.u64 	%rd1, %rd18;
	cvta.to.global.u64 	%rd2, %rd17;
	mov.u32 	%r1, %ctaid.x;
	mul.lo.s32 	%r2, %r18, %r1;
	setp.lt.s32 	%p1, %r18, 1;
	mov.f32 	%f116, 0f00000000;
	@%p1 bra 	$L__BB7_13;
	and.b32  	%r3, %r18, 15;
	setp.lt.u32 	%p2, %r18, 16;
	mov.f32 	%f116, 0f00000000;
	mov.b32 	%r25, 0;
	@%p2 bra 	$L__BB7_4;
	and.b32  	%r25, %r18, 2147483632;
	neg.s32 	%r23, %r25;
	add.s64 	%rd47, %rd2, 32;
	mul.wide.u32 	%rd19, %r2, 4;
	add.s64 	%rd20, %rd19, %rd1;
	add.s64 	%rd46, %rd20, 32;
	mov.f32 	%f116, 0f00000000;
$L__BB7_3:
	.pragma "nounroll";
	ld.global.f32 	%f18, [%rd47+-32];
	ld.global.f32 	%f19, [%rd46+-32];
	fma.rn.f32 	%f20, %f18, %f19, %f116;
	ld.global.f32 	%f21, [%rd47+-28];
	ld.global.f32 	%f22, [%rd46+-28];
	fma.rn.f32 	%f23, %f21, %f22, %f20;
	ld.global.f32 	%f24, [%rd47+-24];
	ld.global.f32 	%f25, [%rd46+-24];
	fma.rn.f32 	%f26, %f24, %f25, %f23;
	ld.global.f32 	%f27, [%rd47+-20];
	ld.global.f32 	%f28, [%rd46+-20];
	fma.rn.f32 	%f29, %f27, %f28, %f26;
	ld.global.f32 	%f30, [%rd47+-16];
	ld.global.f32 	%f31, [%rd46+-16];
	fma.rn.f32 	%f32, %f30, %f31, %f29;
	ld.global.f32 	%f33, [%rd47+-12];
	ld.global.f32 	%f34, [%rd46+-12];
	fma.rn.f32 	%f35, %f33, %f34, %f32;
	ld.global.f32 	%f36, [%rd47+-8];
	ld.global.f32 	%f37, [%rd46+-8];
	fma.rn.f32 	%f38, %f36, %f37, %f35;
	ld.global.f32 	%f39, [%rd47+-4];
	ld.global.f32 	%f40, [%rd46+-4];
	fma.rn.f32 	%f41, %f39, %f40, %f38;
	ld.global.f32 	%f42, [%rd47];
	ld.global.f32 	%f43, [%rd46];
	fma.rn.f32 	%f44, %f42, %f43, %f41;
	ld.global.f32 	%f45, [%rd47+4];
	ld.global.f32 	%f46, [%rd46+4];
	fma.rn.f32 	%f47, %f45, %f46, %f44;
	ld.global.f32 	%f48, [%rd47+8];
	ld.global.f32 	%f49, [%rd46+8];
	fma.rn.f32 	%f50, %f48, %f49, %f47;
	ld.global.f32 	%f51, [%rd47+12];
	ld.global.f32 	%f52, [%rd46+12];
	fma.rn.f32 	%f53, %f51, %f52, %f50;
	ld.global.f32 	%f54, [%rd47+16];
	ld.global.f32 	%f55, [%rd46+16];
	fma.rn.f32 	%f56, %f54, %f55, %f53;
	ld.global.f32 	%f57, [%rd47+20];
	ld.global.f32 	%f58, [%rd46+20];
	fma.rn.f32 	%f59, %f57, %f58, %f56;
	ld.global.f32 	%f60, [%rd47+24];
	ld.global.f32 	%f61, [%rd46+24];
	fma.rn.f32 	%f62, %f60, %f61, %f59;
	ld.global.f32 	%f63, [%rd47+28];
	ld.global.f32 	%f64, [%rd46+28];
	fma.rn.f32 	%f116, %f63, %f64, %f62;
	add.s32 	%r23, %r23, 16;
	add.s64 	%rd47, %rd47, 64;
	add.s64 	%rd46, %rd46, 64;
	setp.ne.s32 	%p3, %r23, 0;
	@%p3 bra 	$L__BB7_3;
$L__BB7_4:
	setp.eq.s32 	%p4, %r3, 0;
	@%p4 bra 	$L__BB7_13;
	and.b32  	%r9, %r18, 7;
	setp.lt.u32 	%p5, %r3, 8;
	@%p5 bra 	$L__BB7_7;
	cvt.u64.u32 	%rd21, %r25;
	mul.wide.u32 	%rd22, %r25, 4;
	add.s64 	%rd23, %rd2, %rd22;
	ld.global.f32 	%f66, [%rd23];
	add.s32 	%r20, %r25, %r2;
	mul.wide.u32 	%rd24, %r20, 4;
	add.s64 	%rd25, %rd1, %rd24;
	ld.global.f32 	%f67, [%rd25];
	fma.rn.f32 	%f68, %f66, %f67, %f116;
	ld.global.f32 	%f69, [%rd23+4];
	cvt.u64.u32 	%rd26, %r2;
	add.s64 	%rd27, %rd21, %rd26;
	shl.b64 	%rd28, %rd27, 2;
	add.s64 	%rd29, %rd1, %rd28;
	ld.global.f32 	%f70, [%rd29+4];
	fma.rn.f32 	%f71, %f69, %f70, %f68;
	ld.global.f32 	%f72, [%rd23+8];
	ld.global.f32 	%f73, [%rd29+8];
	fma.rn.f32 	%f74, %f72, %f73, %f71;
	ld.global.f32 	%f75, [%rd23+12];
	ld.global.f32 	%f76, [%rd29+12];
	fma.rn.f32 	%f77, %f75, %f76, %f74;
	ld.global.f32 	%f78, [%rd23+16];
	ld.global.f32 	%f79, [%rd29+16];
	fma.rn.f32 	%f80, %f78, %f79, %f77;
	ld.global.f32 	%f81, [%rd23+20];
	ld.global.f32 	%f82, [%rd29+20];
	fma.rn.f32 	%f83, %f81, %f82, %f80;
	ld.global.f32 	%f84, [%rd23+24];
	ld.global.f32 	%f85, [%rd29+24];
	fma.rn.f32 	%f86, %f84, %f85, %f83;
	ld.global.f32 	%f87, [%rd23+28];
	ld.global.f32 	%f88, [%rd29+28];
	fma.rn.f32 	%f116, %f87, %f88, %f86;
	add.s32 	%r25, %r25, 8;
$L__BB7_7:
	setp.eq.s32 	%p6, %r9, 0;
	@%p6 bra 	$L__BB7_13;
	and.b32  	%r12, %r18, 3;
	setp.lt.u32 	%p7, %r9, 4;
	@%p7 bra 	$L__BB7_10;
	cvt.u64.u32 	%rd30, %r25;
	mul.wide.u32 	%rd31, %r25, 4;
	add.s64 	%rd32, %rd2, %rd31;
	ld.global.f32 	%f90, [%rd32];
	add.s32 	%r21, %r25, %r2;
	mul.wide.u32 	%rd33, %r21, 4;
	add.s64 	%rd34, %rd1, %rd33;
	ld.global.f32 	%f91, [%rd34];
	fma.rn.f32 	%f92, %f90, %f91, %f116;
	ld.global.f32 	%f93, [%rd32+4];
	cvt.u64.u32 	%rd35, %r2;
	add.s64 	%rd36, %rd30, %rd35;
	shl.b64 	%rd37, %rd36, 2;
	add.s64 	%rd38, %rd1, %rd37;
	ld.global.f32 	%f94, [%rd38+4];
	fma.rn.f32 	%f95, %f93, %f94, %f92;
	ld.global.f32 	%f96, [%rd32+8];
	ld.global.f32 	%f97, [%rd38+8];
	fma.rn.f32 	%f98, %f96, %f97, %f95;
	ld.global.f32 	%f99, [%rd32+12];
	ld.global.f32 	%f100, [%rd38+12];
	fma.rn.f32 	%f116, %f99, %f100, %f98;
	add.s32 	%r25, %r25, 4;
$L__BB7_10:
	setp.eq.s32 	%p8, %r12, 0;
	@%p8 bra 	$L__BB7_13;
	add.s32 	%r22, %r25, %r2;
	mul.wide.u32 	%rd39, %r22, 4;
	add.s64 	%rd49, %rd1, %rd39;
	mul.wide.u32 	%rd40, %r25, 4;
	add.s64 	%rd48, %rd2, %rd40;
	neg.s32 	%r27, %r12;
$L__BB7_12:
	.pragma "nounroll";
	ld.global.f32 	%f101, [%rd48];
	ld.global.f32 	%f102, [%rd49];
	fma.rn.f32 	%f116, %f101, %f102, %f116;
	add.s64 	%rd49, %rd49, 4;
	add.s64 	%rd48, %rd48, 4;
	add.s32 	%r27, %r27, 1;
	setp.ne.s32 	%p9, %r27, 0;
	@%p9 bra 	$L__BB7_12;
$L__BB7_13:
	cvta.to.global.u64 	%rd41, %rd15;
	cvta.to.global.u64 	%rd42, %rd16;
	mul.wide.u32 	%rd43, %r1, 4;
	add.s64 	%rd44, %rd41, %rd43;
	ld.global.f32 	%f103, [%rd44];
	add.f32 	%f104, %f116, %f103;
	setp.eq.s16 	%p10, %rs1, 1;
	setp.lt.f32 	%p11, %f104, 0f00000000;
	selp.f32 	%f106, 0f00000000, %f104, %p11;
	selp.f32 	%f107, %f106, %f104, %p10;
	add.s64 	%rd45, %rd42, %rd43;
	st.global.f32 	[%rd45], %f107;
	ret;

}
.func  (.param .b64 func_retval0) __internal_accurate_pow(
	.param .b64 __internal_accurate_pow_param_0
)
{
	.reg .pred 	%p<8>;
	.reg .b32 	%r<49>;
	.reg .b32 	%f<3>;
	.reg .b64 	%fd<109>;

	ld.param.f64 	%fd10, [__internal_accurate_pow_param_0];
	{
	.reg .b32 %temp; 
	mov.b64 	{%temp, %r46}, %fd10;
	}
	{
	.reg .b32 %temp; 
	mov.b64 	{%r45, %temp}, %fd10;
	}
	shr.u32 	%r47, %r46, 20;
	setp.gt.u32 	%p1, %r46, 1048575;
	@%p1 bra 	$L__BB8_2;
	mul.f64 	%fd11, %fd10, 0d4350000000000000;
	{
	.reg .b32 %temp; 
	mov.b64 	{%temp, %r46}, %fd11;
	}
	{
	.reg .b32 %temp; 
	mov.b64 	{%r45, %temp}, %fd11;
	}
	shr.u32 	%r16, %r46, 20;
	add.s32 	%r47, %r16, -54;
$L__BB8_2:
	add.s32 	%r48, %r47, -1023;
	and.b32  	%r17, %r46, -2146435073;
	or.b32  	%r18, %r17, 1072693248;
	mov.b64 	%fd107, {%r45, %r18};
	setp.lt.u32 	%p2, %r18, 1073127583;
	@%p2 bra 	$L__BB8_4;
	{
	.reg .b32 %temp; 
	mov.b64 	{%r19, %temp}, %fd107;
	}
	{
	.reg .b32 %temp; 
	mov.b64 	{%temp, %r20}, %fd107;
	}
	add.s32 	%r21, %r20, -1048576;
	mov.b64 	%fd107, {%r19, %r21};
	add.s32 	%r48, %r47, -1022;
$L__BB8_4:
	add.f64 	%fd12, %fd107, 0dBFF0000000000000;
	add.f64 	%fd13, %fd107, 0d3FF0000000000000;
	rcp.approx.ftz.f64 	%fd14, %fd13;
	neg.f64 	%fd15, %fd13;
	fma.rn.f64 	%fd16, %fd15, %fd14, 0d3FF0000000000000;
	fma.rn.f64 	%fd17, %fd16, %fd16, %fd16;
	fma.rn.f64 	%fd18, %fd17, %fd14, %fd14;
	mul.f64 	%fd19, %fd12, %fd18;
	fma.rn.f64 	%fd20, %fd12, %fd18, %fd19;
	mul.f64 	%fd21, %fd20, %fd20;
	fma.rn.f64 	%fd22, %fd21, 0d3EB0F5FF7D2CAFE2, 0d3ED0F5D241AD3B5A;
	fma.rn.f64 	%fd23, %fd22, %fd21, 0d3EF3B20A75488A3F;
	fma.rn.f64 	%fd24, %fd23, %fd21, 0d3F1745CDE4FAECD5;
	fma.rn.f64 	%fd25, %fd24, %fd21, 0d3F3C71C7258A578B;
	fma.rn.f64 	%fd26, %fd25, %fd21, 0d3F6249249242B910;
	fma.rn.f64 	%fd27, %fd26, %fd21, 0d3F89999999999DFB;
	sub.f64 	%fd28, %fd12, %fd20;
	add.f64 	%fd29, %fd28, %fd28;
	neg.f64 	%fd30, %fd20;
	fma.rn.f64 	%fd31, %fd30, %fd12, %fd29;
	mul.f64 	%fd32, %fd18, %fd31;
	fma.rn.f64 	%fd33, %fd21, %fd27, 0d3FB5555555555555;
	mov.f64 	%fd34, 0d3FB5555555555555;
	sub.f64 	%fd35, %fd34, %fd33;
	fma.rn.f64 	%fd36, %fd21, %fd27, %fd35;
	add.f64 	%fd37, %fd36, 0dBC46A4CB00B9E7B0;
	add.f64 	%fd38, %fd33, %fd37;
	sub.f64 	%fd39, %fd33, %fd38;
	add.f64 	%fd40, %fd37, %fd39;
	mul.rn.f64 	%fd41, %fd20, %fd20;
	neg.f64 	%fd42, %fd41;
	fma.rn.f64 	%fd43, %fd20, %fd20, %fd42;
	{
	.reg .b32 %temp; 
	mov.b64 	{%r22, %temp}, %fd32;
	}
	{
	.reg .b32 %temp; 
	mov.b64 	{%temp, %r23}, %fd32;
	}
	add.s32 	%r24, %r23, 1048576;
	mov.b64 	%fd44, {%r22, %r24};
	fma.rn.f64 	%fd45, %fd20, %fd44, %fd43;
	mul.rn.f64 	%fd46, %fd41, %fd20;
	neg.f64 	%fd47, %fd46;
	fma.rn.f64 	%fd48, %fd41, %fd20, %fd47;
	fma.rn.f64 	%fd49, %fd41, %fd32, %fd48;
	fma.rn.f64 	%fd50, %fd45, %fd20, %fd49;
	mul.rn.f64 	%fd51, %fd38, %fd46;
	neg.f64 	%fd52, %fd51;
	fma.rn.f64 	%fd53, %fd38, %fd46, %fd52;
	fma.rn.f64 	%fd54, %fd38, %fd50, %fd53;
	fma.rn.f64 	%fd55, %fd40, %fd46, %fd54;
	add.f64 	%fd56, %fd51, %fd55;
	sub.f64 	%fd57, %fd51, %fd56;
	add.f64 	%fd58, %fd55, %fd57;
	add.f64 	%fd59, %fd20, %fd56;
	sub.f64 	%fd60, %fd20, %fd59;
	add.f64 	%fd61, %fd56, %fd60;
	add.f64 	%fd62, %fd58, %fd61;
	add.f64 	%fd63, %fd32, %fd62;
	add.f64 	%fd64, %fd59, %fd63;
	sub.f64 	%fd65, %fd59, %fd64;
	add.f64 	%fd66, %fd63, %fd65;
	xor.b32  	%r25, %r48, -2147483648;
	mov.b32 	%r26, 1127219200;
	mov.b64 	%fd67, {%r25, %r26};
	mov.b32 	%r27, -2147483648;
	mov.b64 	%fd68, {%r27, %r26};
	sub.f64 	%fd69, %fd67, %fd68;
	fma.rn.f64 	%fd70, %fd69, 0d3FE62E42FEFA39EF, %fd64;
	fma.rn.f64 	%fd71, %fd69, 0dBFE62E42FEFA39EF, %fd70;
	sub.f64 	%fd72, %fd71, %fd64;
	sub.f64 	%fd73, %fd66, %fd72;
	fma.rn.f64 	%fd74, %fd69, 0d3C7ABC9E3B39803F, %fd73;
	add.f64 	%fd75, %fd70, %fd74;
	sub.f64 	%fd76, %fd70, %fd75;
	add.f64 	%fd77, %fd74, %fd76;
	mov.f64 	%fd78, 0d4000000000000000;
	{
	.reg .b32 %temp; 
	mov.b64 	{%temp, %r28}, %fd78;
	}
	{
	.reg .b32 %temp; 
	mov.b64 	{%r29, %temp}, %fd78;
	}
	shl.b32 	%r30, %r28, 1;
	setp.gt.u32 	%p3, %r30, -33554433;
	and.b32  	%r31, %r28, -15728641;
	selp.b32 	%r32, %r31, %r28, %p3;
	mov.b64 	%fd79, {%r29, %r32};
	mul.rn.f64 	%fd80, %fd75, %fd79;
	neg.f64 	%fd81, %fd80;
	fma.rn.f64 	%fd82, %fd75, %fd79, %fd81;
	fma.rn.f64 	%fd83, %fd77, %fd79, %fd82;
	add.f64 	%fd4, %fd80, %fd83;
	sub.f64 	%fd84, %fd80, %fd4;
	add.f64 	%fd5, %fd83, %fd84;
	fma.rn.f64 	%fd85, %fd4, 0d3FF71547652B82FE, 0d4338000000000000;
	{
	.reg .b32 %temp; 
	mov.b64 	{%r13, %temp}, %fd85;
	}
	mov.f64 	%fd86, 0dC338000000000000;
	add.rn.f64 	%fd87, %fd85, %fd86;
	fma.rn.f64 	%fd88, %fd87, 0dBFE62E42FEFA39EF, %fd4;
	fma.rn.f64 	%fd89, %fd87, 0dBC7ABC9E3B39803F, %fd88;
	fma.rn.f64 	%fd90, %fd89, 0d3E5ADE1569CE2BDF, 0d3E928AF3FCA213EA;
	fma.rn.f64 	%fd91, %fd90, %fd89, 0d3EC71DEE62401315;
	fma.rn.f64 	%fd92, %fd91, %fd89, 0d3EFA01997C89EB71;
	fma.rn.f64 	%fd93, %fd92, %fd89, 0d3F2A01A014761F65;
	fma.rn.f64 	%fd94, %fd93, %fd89, 0d3F56C16C1852B7AF;
	fma.rn.f64 	%fd95, %fd94, %fd89, 0d3F81111111122322;
	fma.rn.f64 	%fd96, %fd95, %fd89, 0d3FA55555555502A1;
	fma.rn.f64 	%fd97, %fd96, %fd89, 0d3FC5555555555511;
	fma.rn.f64 	%fd98, %fd97, %fd89, 0d3FE000000000000B;
	fma.rn.f64 	%fd99, %fd98, %fd89, 0d3FF0000000000000;
	fma.rn.f64 	%fd100, %fd99, %fd89, 0d3FF0000000000000;
	{
	.reg .b32 %temp; 
	mov.b64 	{%r14, %temp}, %fd100;
	}
	{
	.reg .b32 %temp; 
	mov.b64 	{%temp, %r15}, %fd100;
	}
	shl.b32 	%r33, %r13, 20;
	add.s32 	%r34, %r33, %r15;
	mov.b64 	%fd108, {%r14, %r34};
	{
	.reg .b32 %temp; 
	mov.b64 	{%temp, %r35}, %fd4;
	}
	mov.b32 	%f2, %r35;
	abs.f32 	%f1, %f2;
	setp.lt.f32 	%p4, %f1, 0f4086232B;
	@%p4 bra 	$L__BB8_7;
	setp.lt.f64 	%p5, %fd4, 0d0000000000000000;
	add.f64 	%fd101, %fd4, 0d7FF0000000000000;
	selp.f64 	%fd108, 0d0000000000000000, %fd101, %p5;
	setp.geu.f32 	%p6, %f1, 0f40874800;
	@%p6 bra 	$L__BB8_7;
	shr.u32 	%r36, %r13, 31;
	add.s32 	%r37, %r13, %r36;
	shr.s32 	%r38, %r37, 1;
	shl.b32 	%r39, %r38, 20;
	add.s32 	%r40, %r15, %r39;
	mov.b64 	%fd102, {%r14, %r40};
	sub.s32 	%r41, %r13, %r38;
	shl.b32 	%r42, %r41, 20;
	add.s32 	%r43, %r42, 1072693248;
	mov.b32 	%r44, 0;
	mov.b64 	%fd103, {%r44, %r43};
	mul.f64 	%fd108, %fd103, %fd102;
$L__BB8_7:
	abs.f64 	%fd104, %fd108;
	setp.eq.f64 	%p7, %fd104, 0d7FF0000000000000;
	fma.rn.f64 	%fd105, %fd108, %fd5, %fd108;
	selp.f64 	%fd106, %fd108, %fd105, %p7;
	st.param.f64 	[func_retval0], %fd106;
	ret;

}


// ===== COMPILED SASS (sm_100) =====

	.target	sm_100

	.elftype	@"ET_EXEC"


//--------------------- .note.nv.tkinfo           --------------------------
	.section	.note.nv.tkinfo,"",@"SHT_NOTE"
	.sectionflags	@"SHF_NOTE_NV_TKINFO"
	.tkinfo
        /*0018*/ 	.word	0x00000002
        /*0030*/ 	.string	""
        /*0030*/ 	.string	"ptxas"
        /*0030*/ 	.string	"Cuda compilation tools, release 13.0, V13.0.88"
        /*0030*/ 	.string	"Build cuda_13.0.r13.0/compiler.36424714_0"
        /*0030*/ 	.string	"-arch sm_100 -m 64 "



//--------------------- .note.nv.cuinfo           --------------------------
	.section	.note.nv.cuinfo,"",@"SHT_NOTE"
	.sectionflags	@"SHF_NOTE_NV_CUINFO"
        /*0018*/ 	.short	0x0002
        /*001a*/ 	.short	0x0064
        /*001c*/ 	.short	0x0082
	.zero		2


//--------------------- .nv.info                  --------------------------
	.section	.nv.info,"",@"SHT_CUDA_INFO"
	.align	4


	//----- nvinfo : EIATTR_REGCOUNT
	.align		4
        /*0000*/ 	.byte	0x04, 0x2f
        /*0002*/ 	.short	(.L_1 - .L_0)
	.align		4
.L_0:
        /*0004*/ 	.word	index@(_Z5firstPfS_S_S_iiiiiibb)
        /*0008*/ 	.word	0x00000038


	//----- nvinfo : EIATTR_FRAME_SIZE
	.align		4
.L_1:
        /*000c*/ 	.byte	0x04, 0x11
        /*000e*/ 	.short	(.L_3 - .L_2)
	.align		4
.L_2:
        /*0010*/ 	.word	index@(_Z5firstPfS_S_S_iiiiiibb)
        /*0014*/ 	.word	0x00000000


	//----- nvinfo : EIATTR_REGCOUNT
	.align		4
.L_3:
        /*0018*/ 	.byte	0x04, 0x2f
        /*001a*/ 	.short	(.L_5 - .L_4)
	.align		4
.L_4:
        /*001c*/ 	.word	index@(_Z4convPfS_S_S_iiiiiibb)
        /*0020*/ 	.word	0x00000020


	//----- nvinfo : EIATTR_FRAME_SIZE
	.align		4
.L_5:
        /*0024*/ 	.byte	0x04, 0x11
        /*0026*/ 	.short	(.L_7 - .L_6)
	.align		4
.L_6:
        /*0028*/ 	.word	index@(_Z4convPfS_S_S_iiiiiibb)
        /*002c*/ 	.word	0x00000000


	//----- nvinfo : EIATTR_REGCOUNT
	.align		4
.L_7:
        /*0030*/ 	.byte	0x04, 0x2f
        /*0032*/ 	.short	(.L_9 - .L_8)
	.align		4
.L_8:
        /*0034*/ 	.word	index@(_Z4normPfS_ffii)
        /*0038*/ 	.word	0x00000022


	//----- nvinfo : EIATTR_FRAME_SIZE
	.align		4
.L_9:
        /*003c*/ 	.byte	0x04, 0x11
        /*003e*/ 	.short	(.L_11 - .L_10)
	.align		4
.L_10:
        /*0040*/ 	.word	index@($_Z4normPfS_ffii$__internal_accurate_pow)
        /*0044*/ 	.word	0x00000000


	//----- nvinfo : EIATTR_FRAME_SIZE
	.align		4
.L_11:
        /*0048*/ 	.byte	0x04, 0x11
        /*004a*/ 	.short	(.L_13 - .L_12)
	.align		4
.L_12:
        /*004c*/ 	.word	index@($__internal_3_$__cuda_sm3x_div_rn_noftz_f32_slowpath)
        /*0050*/ 	.word	0x00000000


	//----- nvinfo : EIATTR_FRAME_SIZE
	.align		4
.L_13:
        /*0054*/ 	.byte	0x04, 0x11
        /*0056*/ 	.short	(.L_15 - .L_14)
	.align		4
.L_14:
        /*0058*/ 	.word	index@(_Z4normPfS_ffii)
        /*005c*/ 	.word	0x00000000


	//----- nvinfo : EIATTR_REGCOUNT
	.align		4
.L_15:
        /*0060*/ 	.byte	0x04, 0x2f
        /*0062*/ 	.short	(.L_17 - .L_16)
	.align		4
.L_16:
        /*0064*/ 	.word	index@(_Z3maxPfS_iiiii)
        /*0068*/ 	.word	0x00000020


	//----- nvinfo : EIATTR_FRAME_SIZE
	.align		4
.L_17:
        /*006c*/ 	.byte	0x04, 0x11
        /*006e*/ 	.short	(.L_19 - .L_18)
	.align		4
.L_18:
        /*0070*/ 	.word	index@(_Z3maxPfS_iiiii)
        /*0074*/ 	.word	0x00000000


	//----- nvinfo : EIATTR_REGCOUNT
	.align		4
.L_19:
        /*0078*/ 	.byte	0x04, 0x2f
        /*007a*/ 	.short	(.L_21 - .L_20)
	.align		4
.L_20:
        /*007c*/ 	.word	index@(_Z9batchnormPfS_S_S_S_S_ib)
        /*0080*/ 	.word	0x0000001a


	//----- nvinfo : EIATTR_FRAME_SIZE
	.align		4
.L_21:
        /*0084*/ 	.byte	0x04, 0x11
        /*0086*/ 	.short	(.L_23 - .L_22)
	.align		4
.L_22:
        /*0088*/ 	.word	index@($__internal_2_$__cuda_sm20_dsqrt_rn_f64_mediumpath_v1)
        /*008c*/ 	.word	0x00000000


	//----- nvinfo : EIATTR_FRAME_SIZE
	.align		4
.L_23:
        /*0090*/ 	.byte	0x04, 0x11
        /*0092*/ 	.short	(.L_25 - .L_24)
	.align		4
.L_24:
        /*0094*/ 	.word	index@($__internal_1_$__cuda_sm20_div_rn_f64_full)
        /*0098*/ 	.word	0x00000000


	//----- nvinfo : EIATTR_FRAME_SIZE
	.align		4
.L_25:
        /*009c*/ 	.byte	0x04, 0x11
        /*009e*/ 	.short	(.L_27 - .L_26)
	.align		4
.L_26:
        /*00a0*/ 	.word	index@(_Z9batchnormPfS_S_S_S_S_ib)
        /*00a4*/ 	.word	0x00000000


	//----- nvinfo : EIATTR_REGCOUNT
	.align		4
.L_27:
        /*00a8*/ 	.byte	0x04, 0x2f
        /*00aa*/ 	.short	(.L_29 - .L_28)
	.align		4
.L_28:
        /*00ac*/ 	.word	index@(_Z11basic_blockPfS_S_ib)
        /*00b0*/ 	.word	0x0000000e


	//----- nvinfo : EIATTR_FRAME_SIZE
	.align		4
.L_29:
        /*00b4*/ 	.byte	0x04, 0x11
        /*00b6*/ 	.short	(.L_31 - .L_30)
	.align		4
.L_30:
        /*00b8*/ 	.word	index@(_Z11basic_blockPfS_S_ib)
        /*00bc*/ 	.word	0x00000000


	//----- nvinfo : EIATTR_REGCOUNT
	.align		4
.L_31:
        /*00c0*/ 	.byte	0x04, 0x2f
        /*00c2*/ 	.short	(.L_33 - .L_32)
	.align		4
.L_32:
        /*00c4*/ 	.word	index@(_Z9globalavgPfS_i)
        /*00c8*/ 	.word	0x0000001e


	//----- nvinfo : EIATTR_FRAME_SIZE
	.align		4
.L_33:
        /*00cc*/ 	.byte	0x04, 0x11
        /*00ce*/ 	.short	(.L_35 - .L_34)
	.align		4
.L_34:
        /*00d0*/ 	.word	index@($__internal_0_$__cuda_sm3x_div_rn_noftz_f32_slowpath)
        /*00d4*/ 	.word	0x00000000


	//----- nvinfo : EIATTR_FRAME_SIZE
	.align		4
.L_35:
        /*00d8*/ 	.byte	0x04, 0x11
        /*00da*/ 	.short	(.L_37 - .L_36)
	.align		4
.L_36:
        /*00dc*/ 	.word	index@(_Z9globalavgPfS_i)
        /*00e0*/ 	.word	0x00000000


	//----- nvinfo : EIATTR_REGCOUNT
	.align		4
.L_37:
        /*00e4*/ 	.byte	0x04, 0x2f
        /*00e6*/ 	.short	(.L_39 - .L_38)
	.align		4
.L_38:
        /*00e8*/ 	.word	index@(_Z2fcPfS_S_S_ib)
        /*00ec*/ 	.word	0x0000001e


	//----- nvinfo : EIATTR_FRAME_SIZE
	.align		4
.L_39:
        /*00f0*/ 	.byte	0x04, 0x11
        /*00f2*/ 	.short	(.L_41 - .L_40)
	.align		4
.L_40:
        /*00f4*/ 	.word	index@(_Z2fcPfS_S_S_ib)
        /*00f8*/ 	.word	0x00000000


	//----- nvinfo : EIATTR_MIN_STACK_SIZE
	.align		4
.L_41:
        /*00fc*/ 	.byte	0x04, 0x12
        /*00fe*/ 	.short	(.L_43 - .L_42)
	.align		4
.L_42:
        /*0100*/ 	.word	index@(_Z2fcPfS_S_S_ib)
        /*0104*/ 	.word	0x00000000


	//----- nvinfo : EIATTR_MIN_STACK_SIZE
	.align		4
.L_43:
        /*0108*/ 	.byte	0x04, 0x12
        /*010a*/ 	.short	(.L_45 - .L_44)
	.align		4
.L_44:
        /*010c*/ 	.word	index@(_Z9globalavgPfS_i)
        /*0110*/ 	.word	0x00000000


	//----- nvinfo : EIATTR_MIN_STACK_SIZE
	.align		4
.L_45:
        /*0114*/ 	.byte	0x04, 0x12
        /*0116*/ 	.short	(.L_47 - .L_46)
	.align		4
.L_46:
        /*0118*/ 	.word	index@(_Z11basic_blockPfS_S_ib)
        /*011c*/ 	.word	0x00000000


	//----- nvinfo : EIATTR_MIN_STACK_SIZE
	.align		4
.L_47:
        /*0120*/ 	.byte	0x04, 0x12
        /*0122*/ 	.short	(.L_49 - .L_48)
	.align		4
.L_48:
        /*0124*/ 	.word	index@(_Z9batchnormPfS_S_S_S_S_ib)
        /*0128*/ 	.word	0x00000000


	//----- nvinfo : EIATTR_MIN_STACK_SIZE
	.align		4
.L_49:
        /*012c*/ 	.byte	0x04, 0x12
        /*012e*/ 	.short	(.L_51 - .L_50)
	.align		4
.L_50:
        /*0130*/ 	.word	index@(_Z3maxPfS_iiiii)
        /*0134*/ 	.word	0x00000000


	//----- nvinfo : EIATTR_MIN_STACK_SIZE
	.align		4
.L_51:
        /*0138*/ 	.byte	0x04, 0x12
        /*013a*/ 	.short	(.L_53 - .L_52)
	.align		4
.L_52:
        /*013c*/ 	.word	index@(_Z4normPfS_ffii)
        /*0140*/ 	.word	0x00000000


	//----- nvinfo : EIATTR_MIN_STACK_SIZE
	.align		4
.L_53:
        /*0144*/ 	.byte	0x04, 0x12
        /*0146*/ 	.short	(.L_55 - .L_54)
	.align		4
.L_54:
        /*0148*/ 	.word	index@(_Z4convPfS_S_S_iiiiiibb)
        /*014c*/ 	.word	0x00000000


	//----- nvinfo : EIATTR_MIN_STACK_SIZE
	.align		4
.L_55:
        /*0150*/ 	.byte	0x04, 0x12
        /*0152*/ 	.short	(.L_57 - .L_56)
	.align		4
.L_56:
        /*0154*/ 	.word	index@(_Z5firstPfS_S_S_iiiiiibb)
        /*0158*/ 	.word	0x00000000
.L_57:


//--------------------- .nv.compat                --------------------------
	.section	.nv.compat,"",@"SHT_CUDA_COMPAT_INFO"
	.align	4
        /*0000*/ 	.byte	0x02, 0x09, 0x00, 0x00, 0x02, 0x02, 0x01, 0x00, 0x02, 0x05, 0x05, 0x00, 0x03, 0x07, 0x01, 0x01
        /*0010*/ 	.byte	0x02, 0x03, 0x00, 0x00, 0x02, 0x06, 0x01, 0x00, 0x04, 0x0b, 0x08, 0x00, 0x01, 0x00, 0x00, 0x00
        /*0020*/ 	.byte	0x00, 0x00, 0x00, 0x00


//--------------------- .nv.info._Z2fcPfS_S_S_ib  --------------------------
	.section	.nv.info._Z2fcPfS_S_S_ib,"",@"SHT_CUDA_INFO"
	.sectionflags	@""
	.align	4


	//----- nvinfo : EIATTR_CUDA_API_VERSION
	.align		4
        /*0000*/ 	.byte	0x04, 0x37
        /*0002*/ 	.short	(.L_59 - .L_58)
.L_58:
        /*0004*/ 	.word	0x00000082


	//----- nvinfo : EIATTR_KPARAM_INFO
	.align		4
.L_59:
        /*0008*/ 	.byte	0x04, 0x17
        /*000a*/ 	.short	(.L_61 - .L_60)
.L_60:
        /*000c*/ 	.word	0x00000000
        /*0010*/ 	.short	0x0005
        /*0012*/ 	.short	0x0024
        /*0014*/ 	.byte	0x00, 0xf0, 0x05, 0x00


	//----- nvinfo : EIATTR_KPARAM_INFO
	.align		4
.L_61:
        /*0018*/ 	.byte	0x04, 0x17
        /*001a*/ 	.short	(.L_63 - .L_62)
.L_62:
        /*001c*/ 	.word	0x00000000
        /*0020*/ 	.short	0x0004
        /*0022*/ 	.short	0x0020
        /*0024*/ 	.byte	0x00, 0xf0, 0x11, 0x00


	//----- nvinfo : EIATTR_KPARAM_INFO
	.align		4
.L_63:
        /*0028*/ 	.byte	0x04, 0x17
        /*002a*/ 	.short	(.L_65 - .L_64)
.L_64:
        /*002c*/ 	.word	0x00000000
        /*0030*/ 	.short	0x0003
        /*0032*/ 	.short	0x0018
        /*0034*/ 	.byte	0x00, 0xf5, 0x21, 0x00


	//----- nvinfo : EIATTR_KPARAM_INFO
	.align		4
.L_65:
        /*0038*/ 	.byte	0x04, 0x17
        /*003a*/ 	.short	(.L_67 - .L_66)
.L_66:
        /*003c*/ 	.word	0x00000000
        /*0040*/ 	.short	0x0002
        /*0042*/ 	.short	0x0010
        /*0044*/ 	.byte	0x00, 0xf5, 0x21, 0x00


	//----- nvinfo : EIATTR_KPARAM_INFO
	.align		4
.L_67:
        /*0048*/ 	.byte	0x04, 0x17
        /*004a*/ 	.short	(.L_69 - .L_68)
.L_68:
        /*004c*/ 	.word	0x00000000
        /*0050*/ 	.short	0x0001
        /*0052*/ 	.short	0x0008
        /*0054*/ 	.byte	0x00, 0xf5, 0x21, 0x00


	//----- nvinfo : EIATTR_KPARAM_INFO
	.align		4
.L_69:
        /*0058*/ 	.byte	0x04, 0x17
        /*005a*/ 	.short	(.L_71 - .L_70)
.L_70:
        /*005c*/ 	.word	0x00000000
        /*0060*/ 	.short	0x0000
        /*0062*/ 	.short	0x0000
        /*0064*/ 	.byte	0x00, 0xf5, 0x21, 0x00


	//----- nvinfo : EIATTR_SPARSE_MMA_MASK
	.align		4
.L_71:
        /*0068*/ 	.byte	0x03, 0x50
        /*006a*/ 	.short	0x0000


	//----- nvinfo : EIATTR_MAXREG_COUNT
	.align		4
        /*006c*/ 	.byte	0x03, 0x1b
        /*006e*/ 	.short	0x00ff


	//----- nvinfo : EIATTR_MERCURY_ISA_VERSION
	.align		4
        /*0070*/ 	.byte	0x03, 0x5f
        /*0072*/ 	.short	0x0101


	//----- nvinfo : EIATTR_VRC_CTA_INIT_COUNT
	.align		4
        /*0074*/ 	.byte	0x02, 0x4a
	.zero		1
	.zero		1


	//----- nvinfo : EIATTR_EXIT_INSTR_OFFSETS
	.align		4
        /*0078*/ 	.byte	0x04, 0x1c
        /*007a*/ 	.short	(.L_73 - .L_72)


	//   ....[0]....
.L_72:
        /*007c*/ 	.word	0x00000ba0


	//----- nvinfo : EIATTR_CBANK_PARAM_SIZE
	.align		4
.L_73:
        /*0080*/ 	.byte	0x03, 0x19
        /*0082*/ 	.short	0x0025


	//----- nvinfo : EIATTR_PARAM_CBANK
	.align		4
        /*0084*/ 	.byte	0x04, 0x0a
        /*0086*/ 	.short	(.L_75 - .L_74)
	.align		4
.L_74:
        /*0088*/ 	.word	index@(.nv.constant0._Z2fcPfS_S_S_ib)
        /*008c*/ 	.short	0x0380
        /*008e*/ 	.short	0x0025


	//----- nvinfo : EIATTR_SW_WAR
	.align		4
.L_75:
        /*0090*/ 	.byte	0x04, 0x36
        /*0092*/ 	.short	(.L_77 - .L_76)
.L_76:
        /*0094*/ 	.word	0x00000008
.L_77:


//--------------------- .nv.info._Z9globalavgPfS_i --------------------------
	.section	.nv.info._Z9globalavgPfS_i,"",@"SHT_CUDA_INFO"
	.sectionflags	@""
	.align	4


	//----- nvinfo : EIATTR_CUDA_API_VERSION
	.align		4
        /*0000*/ 	.byte	0x04, 0x37
        /*0002*/ 	.short	(.L_79 - .L_78)
.L_78:
        /*0004*/ 	.word	0x00000082


	//----- nvinfo : EIATTR_KPARAM_INFO
	.align		4
.L_79:
        /*0008*/ 	.byte	0x04, 0x17
        /*000a*/ 	.short	(.L_81 - .L_80)
.L_80:
        /*000c*/ 	.word	0x00000000
        /*0010*/ 	.short	0x0002
        /*0012*/ 	.short	0x0010
        /*0014*/ 	.byte	0x00, 0xf0, 0x11, 0x00


	//----- nvinfo : EIATTR_KPARAM_INFO
	.align		4
.L_81:
        /*0018*/ 	.byte	0x04, 0x17
        /*001a*/ 	.short	(.L_83 - .L_82)
.L_82:
        /*001c*/ 	.word	0x00000000
        /*0020*/ 	.short	0x0001
        /*0022*/ 	.short	0x0008
        /*0024*/ 	.byte	0x00, 0xf5, 0x21, 0x00


	//----- nvinfo : EIATTR_KPARAM_INFO
	.align		4
.L_83:
        /*0028*/ 	.byte	0x04, 0x17
        /*002a*/ 	.short	(.L_85 - .L_84)
.L_84:
        /*002c*/ 	.word	0x00000000
        /*0030*/ 	.short	0x0000
        /*0032*/ 	.short	0x0000
        /*0034*/ 	.byte	0x00, 0xf5, 0x21, 0x00


	//----- nvinfo : EIATTR_SPARSE_MMA_MASK
	.align		4
.L_85:
        /*0038*/ 	.byte	0x03, 0x50
        /*003a*/ 	.short	0x0000


	//----- nvinfo : EIATTR_MAXREG_COUNT
	.align		4
        /*003c*/ 	.byte	0x03, 0x1b
        /*003e*/ 	.short	0x00ff


	//----- nvinfo : EIATTR_MERCURY_ISA_VERSION
	.align		4
        /*0040*/ 	.byte	0x03, 0x5f
        /*0042*/ 	.short	0x0101


	//----- nvinfo : EIATTR_VRC_CTA_INIT_COUNT
	.align		4
        /*0044*/ 	.byte	0x02, 0x4a
	.zero		1
	.zero		1


	//----- nvinfo : EIATTR_EXIT_INSTR_OFFSETS
	.align		4
        /*0048*/ 	.byte	0x04, 0x1c
        /*004a*/ 	.short	(.L_87 - .L_86)


	//   ....[0]....
.L_86:
        /*004c*/ 	.word	0x000008e0


	//----- nvinfo : EIATTR_CRS_STACK_SIZE
	.align		4
.L_87:
        /*0050*/ 	.byte	0x04, 0x1e
        /*0052*/ 	.short	(.L_89 - .L_88)
.L_88:
        /*0054*/ 	.word	0x00000000


	//----- nvinfo : EIATTR_CBANK_PARAM_SIZE
	.align		4
.L_89:
        /*0058*/ 	.byte	0x03, 0x19
        /*005a*/ 	.short	0x0014


	//----- nvinfo : EIATTR_PARAM_CBANK
	.align		4
        /*005c*/ 	.byte	0x04, 0x0a
        /*005e*/ 	.short	(.L_91 - .L_90)
	.align		4
.L_90:
        /*0060*/ 	.word	index@(.nv.constant0._Z9globalavgPfS_i)
        /*0064*/ 	.short	0x0380
        /*0066*/ 	.short	0x0014


	//----- nvinfo : EIATTR_SW_WAR
	.align		4
.L_91:
        /*0068*/ 	.byte	0x04, 0x36
        /*006a*/ 	.short	(.L_93 - .L_92)
.L_92:
        /*006c*/ 	.word	0x00000008
.L_93:


//--------------------- .nv.info._Z11basic_blockPfS_S_ib --------------------------
	.section	.nv.info._Z11basic_blockPfS_S_ib,"",@"SHT_CUDA_INFO"
	.sectionflags	@""
	.align	4


	//----- nvinfo : EIATTR_CUDA_API_VERSION
	.align		4
        /*0000*/ 	.byte	0x04, 0x37
        /*0002*/ 	.short	(.L_95 - .L_94)
.L_94:
        /*0004*/ 	.word	0x00000082


	//----- nvinfo : EIATTR_KPARAM_INFO
	.align		4
.L_95:
        /*0008*/ 	.byte	0x04, 0x17
        /*000a*/ 	.short	(.L_97 - .L_96)
.L_96:
        /*000c*/ 	.word	0x00000000
        /*0010*/ 	.short	0x0004
        /*0012*/ 	.short	0x001c
        /*0014*/ 	.byte	0x00, 0xf0, 0x05, 0x00


	//----- nvinfo : EIATTR_KPARAM_INFO
	.align		4
.L_97:
        /*0018*/ 	.byte	0x04, 0x17
        /*001a*/ 	.short	(.L_99 - .L_98)
.L_98:
        /*001c*/ 	.word	0x00000000
        /*0020*/ 	.short	0x0003
        /*0022*/ 	.short	0x0018
        /*0024*/ 	.byte	0x00, 0xf0, 0x11, 0x00


	//----- nvinfo : EIATTR_KPARAM_INFO
	.align		4
.L_99:
        /*0028*/ 	.byte	0x04, 0x17
        /*002a*/ 	.short	(.L_101 - .L_100)
.L_100:
        /*002c*/ 	.word	0x00000000
        /*0030*/ 	.short	0x0002
        /*0032*/ 	.short	0x0010
        /*0034*/ 	.byte	0x00, 0xf5, 0x21, 0x00


	//----- nvinfo : EIATTR_KPARAM_INFO
	.align		4
.L_101:
        /*0038*/ 	.byte	0x04, 0x17
        /*003a*/ 	.short	(.L_103 - .L_102)
.L_102:
        /*003c*/ 	.word	0x00000000
        /*0040*/ 	.short	0x0001
        /*0042*/ 	.short	0x0008
        /*0044*/ 	.byte	0x00, 0xf5, 0x21, 0x00


	//----- nvinfo : EIATTR_KPARAM_INFO
	.align		4
.L_103:
        /*0048*/ 	.byte	0x04, 0x17
        /*004a*/ 	.short	(.L_105 - .L_104)
.L_104:
        /*004c*/ 	.word	0x00000000
        /*0050*/ 	.short	0x0000
        /*0052*/ 	.short	0x0000
        /*0054*/ 	.byte	0x00, 0xf5, 0x21, 0x00


	//----- nvinfo : EIATTR_SPARSE_MMA_MASK
	.align		4
.L_105:
        /*0058*/ 	.byte	0x03, 0x50
        /*005a*/ 	.short	0x0000


	//----- nvinfo : EIATTR_MAXREG_COUNT
	.align		4
        /*005c*/ 	.byte	0x03, 0x1b
        /*005e*/ 	.short	0x00ff


	//----- nvinfo : EIATTR_MERCURY_ISA_VERSION
	.align		4
        /*0060*/ 	.byte	0x03, 0x5f
        /*0062*/ 	.short	0x0101


	//----- nvinfo : EIATTR_VRC_CTA_INIT_COUNT
	.align		4
        /*0064*/ 	.byte	0x02, 0x4a
	.zero		1
	.zero		1


	//----- nvinfo : EIATTR_EXIT_INSTR_OFFSETS
	.align		4
        /*0068*/ 	.byte	0x04, 0x1c
        /*006a*/ 	.short	(.L_107 - .L_106)


	//   ....[0]....
.L_106:
        /*006c*/ 	.word	0x000001d0


	//----- nvinfo : EIATTR_CBANK_PARAM_SIZE
	.align		4
.L_107:
        /*0070*/ 	.byte	0x03, 0x19
        /*0072*/ 	.short	0x001d


	//----- nvinfo : EIATTR_PARAM_CBANK
	.align		4
        /*0074*/ 	.byte	0x04, 0x0a
        /*0076*/ 	.short	(.L_109 - .L_108)
	.align		4
.L_108:
        /*0078*/ 	.word	index@(.nv.constant0._Z11basic_blockPfS_S_ib)
        /*007c*/ 	.short	0x0380
        /*007e*/ 	.short	0x001d


	//----- nvinfo : EIATTR_SW_WAR
	.align		4
.L_109:
        /*0080*/ 	.byte	0x04, 0x36
        /*0082*/ 	.short	(.L_111 - .L_110)
.L_110:
        /*0084*/ 	.word	0x00000008
.L_111:


//--------------------- .nv.info._Z9batchnormPfS_S_S_S_S_ib --------------------------
	.section	.nv.info._Z9batchnormPfS_S_S_S_S_ib,"",@"SHT_CUDA_INFO"
	.sectionflags	@""
	.align	4


	//----- nvinfo : EIATTR_CUDA_API_VERSION
	.align		4
        /*0000*/ 	.byte	0x04, 0x37
        /*0002*/ 	.short	(.L_113 - .L_112)
.L_112:
        /*0004*/ 	.word	0x00000082


	//----- nvinfo : EIATTR_KPARAM_INFO
	.align		4
.L_113:
        /*0008*/ 	.byte	0x04, 0x17
        /*000a*/ 	.short	(.L_115 - .L_114)
.L_114:
        /*000c*/ 	.word	0x00000000
        /*0010*/ 	.short	0x0007
        /*0012*/ 	.short	0x0034
        /*0014*/ 	.byte	0x00, 0xf0, 0x05, 0x00


	//----- nvinfo : EIATTR_KPARAM_INFO
	.align		4
.L_115:
        /*0018*/ 	.byte	0x04, 0x17
        /*001a*/ 	.short	(.L_117 - .L_116)
.L_116:
        /*001c*/ 	.word	0x00000000
        /*0020*/ 	.short	0x0006
        /*0022*/ 	.short	0x0030
        /*0024*/ 	.byte	0x00, 0xf0, 0x11, 0x00


	//----- nvinfo : EIATTR_KPARAM_INFO
	.align		4
.L_117:
        /*0028*/ 	.byte	0x04, 0x17
        /*002a*/ 	.short	(.L_119 - .L_118)
.L_118:
        /*002c*/ 	.word	0x00000000
        /*0030*/ 	.short	0x0005
        /*0032*/ 	.short	0x0028
        /*0034*/ 	.byte	0x00, 0xf5, 0x21, 0x00


	//----- nvinfo : EIATTR_KPARAM_INFO
	.align		4
.L_119:
        /*0038*/ 	.byte	0x04, 0x17
        /*003a*/ 	.short	(.L_121 - .L_120)
.L_120:
        /*003c*/ 	.word	0x00000000
        /*0040*/ 	.short	0x0004
        /*0042*/ 	.short	0x0020
        /*0044*/ 	.byte	0x00, 0xf5, 0x21, 0x00


	//----- nvinfo : EIATTR_KPARAM_INFO
	.align		4
.L_121:
        /*0048*/ 	.byte	0x04, 0x17
        /*004a*/ 	.short	(.L_123 - .L_122)
.L_122:
        /*004c*/ 	.word	0x00000000
        /*0050*/ 	.short	0x0003
        /*0052*/ 	.short	0x0018
        /*0054*/ 	.byte	0x00, 0xf5, 0x21, 0x00


	//----- nvinfo : EIATTR_KPARAM_INFO
	.align		4
.L_123:
        /*0058*/ 	.byte	0x04, 0x17
        /*005a*/ 	.short	(.L_125 - .L_124)
.L_124:
        /*005c*/ 	.word	0x00000000
        /*0060*/ 	.short	0x0002
        /*0062*/ 	.short	0x0010
        /*0064*/ 	.byte	0x00, 0xf5, 0x21, 0x00


	//----- nvinfo : EIATTR_KPARAM_INFO
	.align		4
.L_125:
        /*0068*/ 	.byte	0x04, 0x17
        /*006a*/ 	.short	(.L_127 - .L_126)
.L_126:
        /*006c*/ 	.word	0x00000000
        /*0070*/ 	.short	0x0001
        /*0072*/ 	.short	0x0008
        /*0074*/ 	.byte	0x00, 0xf5, 0x21, 0x00


	//----- nvinfo : EIATTR_KPARAM_INFO
	.align		4
.L_127:
        /*0078*/ 	.byte	0x04, 0x17
        /*007a*/ 	.short	(.L_129 - .L_128)
.L_128:
        /*007c*/ 	.word	0x00000000
        /*0080*/ 	.short	0x0000
        /*0082*/ 	.short	0x0000
        /*0084*/ 	.byte	0x00, 0xf5, 0x21, 0x00


	//----- nvinfo : EIATTR_SPARSE_MMA_MASK
	.align		4
.L_129:
        /*0088*/ 	.byte	0x03, 0x50
        /*008a*/ 	.short	0x0000


	//----- nvinfo : EIATTR_MAXREG_COUNT
	.align		4
        /*008c*/ 	.byte	0x03, 0x1b
        /*008e*/ 	.short	0x00ff


	//----- nvinfo : EIATTR_MERCURY_ISA_VERSION
	.align		4
        /*0090*/ 	.byte	0x03, 0x5f
        /*0092*/ 	.short	0x0101


	//----- nvinfo : EIATTR_VRC_CTA_INIT_COUNT
	.align		4
        /*0094*/ 	.byte	0x02, 0x4a
	.zero		1
	.zero		1


	//----- nvinfo : EIATTR_EXIT_INSTR_OFFSETS
	.align		4
        /*0098*/ 	.byte	0x04, 0x1c
        /*009a*/ 	.short	(.L_131 - .L_130)


	//   ....[0]....
.L_130:
        /*009c*/ 	.word	0x00000550


	//----- nvinfo : EIATTR_CRS_STACK_SIZE
	.align		4
.L_131:
        /*00a0*/ 	.byte	0x04, 0x1e
        /*00a2*/ 	.short	(.L_133 - .L_132)
.L_132:
        /*00a4*/ 	.word	0x00000000


	//----- nvinfo : EIATTR_CBANK_PARAM_SIZE
	.align		4
.L_133:
        /*00a8*/ 	.byte	0x03, 0x19
        /*00aa*/ 	.short	0x0035


	//----- nvinfo : EIATTR_PARAM_CBANK
	.align		4
        /*00ac*/ 	.byte	0x04, 0x0a
        /*00ae*/ 	.short	(.L_135 - .L_134)
	.align		4
.L_134:
        /*00b0*/ 	.word	index@(.nv.constant0._Z9batchnormPfS_S_S_S_S_ib)
        /*00b4*/ 	.short	0x0380
        /*00b6*/ 	.short	0x0035


	//----- nvinfo : EIATTR_SW_WAR
	.align		4
.L_135:
        /*00b8*/ 	.byte	0x04, 0x36
        /*00ba*/ 	.short	(.L_137 - .L_136)
.L_136:
        /*00bc*/ 	.word	0x00000008
.L_137:


//--------------------- .nv.info._Z3maxPfS_iiiii  --------------------------
	.section	.nv.info._Z3maxPfS_iiiii,"",@"SHT_CUDA_INFO"
	.sectionflags	@""
	.align	4


	//----- nvinfo : EIATTR_CUDA_API_VERSION
	.align		4
        /*0000*/ 	.byte	0x04, 0x37
        /*0002*/ 	.short	(.L_139 - .L_138)
.L_138:
        /*0004*/ 	.word	0x00000082


	//----- nvinfo : EIATTR_KPARAM_INFO
	.align		4
.L_139:
        /*0008*/ 	.byte	0x04, 0x17
        /*000a*/ 	.short	(.L_141 - .L_140)
.L_140:
        /*000c*/ 	.word	0x00000000
        /*0010*/ 	.short	0x0006
        /*0012*/ 	.short	0x0020
        /*0014*/ 	.byte	0x00, 0xf0, 0x11, 0x00


	//----- nvinfo : EIATTR_KPARAM_INFO
	.align		4
.L_141:
        /*0018*/ 	.byte	0x04, 0x17
        /*001a*/ 	.short	(.L_143 - .L_142)
.L_142:
        /*001c*/ 	.word	0x00000000
        /*0020*/ 	.short	0x0005
        /*0022*/ 	.short	0x001c
        /*0024*/ 	.byte	0x00, 0xf0, 0x11, 0x00


	//----- nvinfo : EIATTR_KPARAM_INFO
	.align		4
.L_143:
        /*0028*/ 	.byte	0x04, 0x17
        /*002a*/ 	.short	(.L_145 - .L_144)
.L_144:
        /*002c*/ 	.word	0x00000000
        /*0030*/ 	.short	0x0004
        /*0032*/ 	.short	0x0018
        /*0034*/ 	.byte	0x00, 0xf0, 0x11, 0x00


	//----- nvinfo : EIATTR_KPARAM_INFO
	.align		4
.L_145:
        /*0038*/ 	.byte	0x04, 0x17
        /*003a*/ 	.short	(.L_147 - .L_146)
.L_146:
        /*003c*/ 	.word	0x00000000
        /*0040*/ 	.short	0x0003
        /*0042*/ 	.short	0x0014
        /*0044*/ 	.byte	0x00, 0xf0, 0x11, 0x00


	//----- nvinfo : EIATTR_KPARAM_INFO
	.align		4
.L_147:
        /*0048*/ 	.byte	0x04, 0x17
        /*004a*/ 	.short	(.L_149 - .L_148)
.L_148:
        /*004c*/ 	.word	0x00000000
        /*0050*/ 	.short	0x0002
        /*0052*/ 	.short	0x0010
        /*0054*/ 	.byte	0x00, 0xf0, 0x11, 0x00


	//----- nvinfo : EIATTR_KPARAM_INFO
	.align		4
.L_149:
        /*0058*/ 	.byte	0x04, 0x17
        /*005a*/ 	.short	(.L_151 - .L_150)
.L_150:
        /*005c*/ 	.word	0x00000000
        /*0060*/ 	.short	0x0001
        /*0062*/ 	.short	0x0008
        /*0064*/ 	.byte	0x00, 0xf5, 0x21, 0x00


	//----- nvinfo : EIATTR_KPARAM_INFO
	.align		4
.L_151:
        /*0068*/ 	.byte	0x04, 0x17
        /*006a*/ 	.short	(.L_153 - .L_152)
.L_152:
        /*006c*/ 	.word	0x00000000
        /*0070*/ 	.short	0x0000
        /*0072*/ 	.short	0x0000
        /*0074*/ 	.byte	0x00, 0xf5, 0x21, 0x00


	//----- nvinfo : EIATTR_SPARSE_MMA_MASK
	.align		4
.L_153:
        /*0078*/ 	.byte	0x03, 0x50
        /*007a*/ 	.short	0x0000


	//----- nvinfo : EIATTR_MAXREG_COUNT
	.align		4
        /*007c*/ 	.byte	0x03, 0x1b
        /*007e*/ 	.short	0x00ff


	//----- nvinfo : EIATTR_MERCURY_ISA_VERSION
	.align		4
        /*0080*/ 	.byte	0x03, 0x5f
        /*0082*/ 	.short	0x0101


	//----- nvinfo : EIATTR_VRC_CTA_INIT_COUNT
	.align		4
        /*0084*/ 	.byte	0x02, 0x4a
	.zero		1
	.zero		1


	//----- nvinfo : EIATTR_EXIT_INSTR_OFFSETS
	.align		4
        /*0088*/ 	.byte	0x04, 0x1c
        /*008a*/ 	.short	(.L_155 - .L_154)


	//   ....[0]....
.L_154:
        /*008c*/ 	.word	0x00000e40


	//----- nvinfo : EIATTR_CRS_STACK_SIZE
	.align		4
.L_155:
        /*0090*/ 	.byte	0x04, 0x1e
        /*0092*/ 	.short	(.L_157 - .L_156)
.L_156:
        /*0094*/ 	.word	0x00000000


	//----- nvinfo : EIATTR_CBANK_PARAM_SIZE
	.align		4
.L_157:
        /*0098*/ 	.byte	0x03, 0x19
        /*009a*/ 	.short	0x0024


	//----- nvinfo : EIATTR_PARAM_CBANK
	.align		4
        /*009c*/ 	.byte	0x04, 0x0a
        /*009e*/ 	.short	(.L_159 - .L_158)
	.align		4
.L_158:
        /*00a0*/ 	.word	index@(.nv.constant0._Z3maxPfS_iiiii)
        /*00a4*/ 	.short	0x0380
        /*00a6*/ 	.short	0x0024


	//----- nvinfo : EIATTR_SW_WAR
	.align		4
.L_159:
        /*00a8*/ 	.byte	0x04, 0x36
        /*00aa*/ 	.short	(.L_161 - .L_160)
.L_160:
        /*00ac*/ 	.word	0x00000008
.L_161:


//--------------------- .nv.info._Z4normPfS_ffii  --------------------------
	.section	.nv.info._Z4normPfS_ffii,"",@"SHT_CUDA_INFO"
	.sectionflags	@""
	.align	4


	//----- nvinfo : EIATTR_CUDA_API_VERSION
	.align		4
        /*0000*/ 	.byte	0x04, 0x37
        /*0002*/ 	.short	(.L_163 - .L_162)
.L_162:
        /*0004*/ 	.word	0x00000082


	//----- nvinfo : EIATTR_KPARAM_INFO
	.align		4
.L_163:
        /*0008*/ 	.byte	0x04, 0x17
        /*000a*/ 	.short	(.L_165 - .L_164)
.L_164:
        /*000c*/ 	.word	0x00000000
        /*0010*/ 	.short	0x0005
        /*0012*/ 	.short	0x001c
        /*0014*/ 	.byte	0x00, 0xf0, 0x11, 0x00


	//----- nvinfo : EIATTR_KPARAM_INFO
	.align		4
.L_165:
        /*0018*/ 	.byte	0x04, 0x17
        /*001a*/ 	.short	(.L_167 - .L_166)
.L_166:
        /*001c*/ 	.word	0x00000000
        /*0020*/ 	.short	0x0004
        /*0022*/ 	.short	0x0018
        /*0024*/ 	.byte	0x00, 0xf0, 0x11, 0x00


	//----- nvinfo : EIATTR_KPARAM_INFO
	.align		4
.L_167:
        /*0028*/ 	.byte	0x04, 0x17
        /*002a*/ 	.short	(.L_169 - .L_168)
.L_168:
        /*002c*/ 	.word	0x00000000
        /*0030*/ 	.short	0x0003
        /*0032*/ 	.short	0x0014
        /*0034*/ 	.byte	0x00, 0xf0, 0x11, 0x00


	//----- nvinfo : EIATTR_KPARAM_INFO
	.align		4
.L_169:
        /*0038*/ 	.byte	0x04, 0x17
        /*003a*/ 	.short	(.L_171 - .L_170)
.L_170:
        /*003c*/ 	.word	0x00000000
        /*0040*/ 	.short	0x0002
        /*0042*/ 	.short	0x0010
        /*0044*/ 	.byte	0x00, 0xf0, 0x11, 0x00


	//----- nvinfo : EIATTR_KPARAM_INFO
	.align		4
.L_171:
        /*0048*/ 	.byte	0x04, 0x17
        /*004a*/ 	.short	(.L_173 - .L_172)
.L_172:
        /*004c*/ 	.word	0x00000000
        /*0050*/ 	.short	0x0001
        /*0052*/ 	.short	0x0008
        /*0054*/ 	.byte	0x00, 0xf5, 0x21, 0x00


	//----- nvinfo : EIATTR_KPARAM_INFO
	.align		4
.L_173:
        /*0058*/ 	.byte	0x04, 0x17
        /*005a*/ 	.short	(.L_175 - .L_174)
.L_174:
        /*005c*/ 	.word	0x00000000
        /*0060*/ 	.short	0x0000
        /*0062*/ 	.short	0x0000
        /*0064*/ 	.byte	0x00, 0xf5, 0x21, 0x00


	//----- nvinfo : EIATTR_SPARSE_MMA_MASK
	.align		4
.L_175:
        /*0068*/ 	.byte	0x03, 0x50
        /*006a*/ 	.short	0x0000


	//----- nvinfo : EIATTR_MAXREG_COUNT
	.align		4
        /*006c*/ 	.byte	0x03, 0x1b
        /*006e*/ 	.short	0x00ff


	//----- nvinfo : EIATTR_MERCURY_ISA_VERSION
	.align		4
        /*0070*/ 	.byte	0x03, 0x5f
        /*0072*/ 	.short	0x0101


	//----- nvinfo : EIATTR_VRC_CTA_INIT_COUNT
	.align		4
        /*0074*/ 	.byte	0x02, 0x4a
	.zero		1
	.zero		1


	//----- nvinfo : EIATTR_EXIT_INSTR_OFFSETS
	.align		4
        /*0078*/ 	.byte	0x04, 0x1c
        /*007a*/ 	.short	(.L_177 - .L_176)


	//   ....[0]....
.L_176:
        /*007c*/ 	.word	0x000015f0


	//----- nvinfo : EIATTR_CRS_STACK_SIZE
	.align		4
.L_177:
        /*0080*/ 	.byte	0x04, 0x1e
        /*0082*/ 	.short	(.L_179 - .L_178)
.L_178:
        /*0084*/ 	.word	0x00000000


	//----- nvinfo : EIATTR_CBANK_PARAM_SIZE
	.align		4
.L_179:
        /*0088*/ 	.byte	0x03, 0x19
        /*008a*/ 	.short	0x0020


	//----- nvinfo : EIATTR_PARAM_CBANK
	.align		4
        /*008c*/ 	.byte	0x04, 0x0a
        /*008e*/ 	.short	(.L_181 - .L_180)
	.align		4
.L_180:
        /*0090*/ 	.word	index@(.nv.constant0._Z4normPfS_ffii)
        /*0094*/ 	.short	0x0380
        /*0096*/ 	.short	0x0020


	//----- nvinfo : EIATTR_SW_WAR
	.align		4
.L_181:
        /*0098*/ 	.byte	0x04, 0x36
        /*009a*/ 	.short	(.L_183 - .L_182)
.L_182:
        /*009c*/ 	.word	0x00000008
.L_183:


//--------------------- .nv.info._Z4convPfS_S_S_iiiiiibb --------------------------
	.section	.nv.info._Z4convPfS_S_S_iiiiiibb,"",@"SHT_CUDA_INFO"
	.sectionflags	@""
	.align	4


	//----- nvinfo : EIATTR_CUDA_API_VERSION
	.align		4
        /*0000*/ 	.byte	0x04, 0x37
        /*0002*/ 	.short	(.L_185 - .L_184)
.L_184:
        /*0004*/ 	.word	0x00000082


	//----- nvinfo : EIATTR_KPARAM_INFO
	.align		4
.L_185:
        /*0008*/ 	.byte	0x04, 0x17
        /*000a*/ 	.short	(.L_187 - .L_186)
.L_186:
        /*000c*/ 	.word	0x00000000
        /*0010*/ 	.short	0x000b
        /*0012*/ 	.short	0x0039
        /*0014*/ 	.byte	0x00, 0xf0, 0x05, 0x00


	//----- nvinfo : EIATTR_KPARAM_INFO
	.align		4
.L_187:
        /*0018*/ 	.byte	0x04, 0x17
        /*001a*/ 	.short	(.L_189 - .L_188)
.L_188:
        /*001c*/ 	.word	0x00000000
        /*0020*/ 	.short	0x000a
        /*0022*/ 	.short	0x0038
        /*0024*/ 	.byte	0x00, 0xf0, 0x05, 0x00


	//----- nvinfo : EIATTR_KPARAM_INFO
	.align		4
.L_189:
        /*0028*/ 	.byte	0x04, 0x17
        /*002a*/ 	.short	(.L_191 - .L_190)
.L_190:
        /*002c*/ 	.word	0x00000000
        /*0030*/ 	.short	0x0009
        /*0032*/ 	.short	0x0034
        /*0034*/ 	.byte	0x00, 0xf0, 0x11, 0x00


	//----- nvinfo : EIATTR_KPARAM_INFO
	.align		4
.L_191:
        /*0038*/ 	.byte	0x04, 0x17
        /*003a*/ 	.short	(.L_193 - .L_192)
.L_192:
        /*003c*/ 	.word	0x00000000
        /*0040*/ 	.short	0x0008
        /*0042*/ 	.short	0x0030
        /*0044*/ 	.byte	0x00, 0xf0, 0x11, 0x00


	//----- nvinfo : EIATTR_KPARAM_INFO
	.align		4
.L_193:
        /*0048*/ 	.byte	0x04, 0x17
        /*004a*/ 	.short	(.L_195 - .L_194)
.L_194:
        /*004c*/ 	.word	0x00000000
        /*0050*/ 	.short	0x0007
        /*0052*/ 	.short	0x002c
        /*0054*/ 	.byte	0x00, 0xf0, 0x11, 0x00


	//----- nvinfo : EIATTR_KPARAM_INFO
	.align		4
.L_195:
        /*0058*/ 	.byte	0x04, 0x17
        /*005a*/ 	.short	(.L_197 - .L_196)
.L_196:
        /*005c*/ 	.word	0x00000000
        /*0060*/ 	.short	0x0006
        /*0062*/ 	.short	0x0028
        /*0064*/ 	.byte	0x00, 0xf0, 0x11, 0x00


	//----- nvinfo : EIATTR_KPARAM_INFO
	.align		4
.L_197:
        /*0068*/ 	.byte	0x04, 0x17
        /*006a*/ 	.short	(.L_199 - .L_198)
.L_198:
        /*006c*/ 	.word	0x00000000
        /*0070*/ 	.short	0x0005
        /*0072*/ 	.short	0x0024
        /*0074*/ 	.byte	0x00, 0xf0, 0x11, 0x00


	//----- nvinfo : EIATTR_KPARAM_INFO
	.align		4
.L_199:
        /*0078*/ 	.byte	0x04, 0x17
        /*007a*/ 	.short	(.L_201 - .L_200)
.L_200:
        /*007c*/ 	.word	0x00000000
        /*0080*/ 	.short	0x0004
        /*0082*/ 	.short	0x0020
        /*0084*/ 	.byte	0x00, 0xf0, 0x11, 0x00


	//----- nvinfo : EIATTR_KPARAM_INFO
	.align		4
.L_201:
        /*0088*/ 	.byte	0x04, 0x17
        /*008a*/ 	.short	(.L_203 - .L_202)
.L_202:
        /*008c*/ 	.word	0x00000000
        /*0090*/ 	.short	0x0003
        /*0092*/ 	.short	0x0018
        /*0094*/ 	.byte	0x00, 0xf5, 0x21, 0x00


	//----- nvinfo : EIATTR_KPARAM_INFO
	.align		4
.L_203:
        /*0098*/ 	.byte	0x04, 0x17
        /*009a*/ 	.short	(.L_205 - .L_204)
.L_204:
        /*009c*/ 	.word	0x00000000
        /*00a0*/ 	.short	0x0002
        /*00a2*/ 	.short	0x0010
        /*00a4*/ 	.byte	0x00, 0xf5, 0x21, 0x00


	//----- nvinfo : EIATTR_KPARAM_INFO
	.align		4
.L_205:
        /*00a8*/ 	.byte	0x04, 0x17
        /*00aa*/ 	.short	(.L_207 - .L_206)
.L_206:
        /*00ac*/ 	.word	0x00000000
        /*00b0*/ 	.short	0x0001
        /*00b2*/ 	.short	0x0008
        /*00b4*/ 	.byte	0x00, 0xf5, 0x21, 0x00


	//----- nvinfo : EIATTR_KPARAM_INFO
	.align		4
.L_207:
        /*00b8*/ 	.byte	0x04, 0x17
        /*00ba*/ 	.short	(.L_209 - .L_208)
.L_208:
        /*00bc*/ 	.word	0x00000000
        /*00c0*/ 	.short	0x0000
        /*00c2*/ 	.short	0x0000
        /*00c4*/ 	.byte	0x00, 0xf5, 0x21, 0x00


	//----- nvinfo : EIATTR_SPARSE_MMA_MASK
	.align		4
.L_209:
        /*00c8*/ 	.byte	0x03, 0x50
        /*00ca*/ 	.short	0x0000


	//----- nvinfo : EIATTR_MAXREG_COUNT
	.align		4
        /*00cc*/ 	.byte	0x03, 0x1b
        /*00ce*/ 	.short	0x00ff


	//----- nvinfo : EIATTR_MERCURY_ISA_VERSION
	.align		4
        /*00d0*/ 	.byte	0x03, 0x5f
        /*00d2*/ 	.short	0x0101


	//----- nvinfo : EIATTR_VRC_CTA_INIT_COUNT
	.align		4
        /*00d4*/ 	.byte	0x02, 0x4a
	.zero		1
	.zero		1


	//----- nvinfo : EIATTR_EXIT_INSTR_OFFSETS
	.align		4
        /*00d8*/ 	.byte	0x04, 0x1c
        /*00da*/ 	.short	(.L_211 - .L_210)


	//   ....[0]....
.L_210:
        /*00dc*/ 	.word	0x00001050


	//   ....[1]....
        /*00e0*/ 	.word	0x00001160


	//----- nvinfo : EIATTR_CRS_STACK_SIZE
	.align		4
.L_211:
        /*00e4*/ 	.byte	0x04, 0x1e
        /*00e6*/ 	.short	(.L_213 - .L_212)
.L_212:
        /*00e8*/ 	.word	0x00000000


	//----- nvinfo : EIATTR_CBANK_PARAM_SIZE
	.align		4
.L_213:
        /*00ec*/ 	.byte	0x03, 0x19
        /*00ee*/ 	.short	0x003a


	//----- nvinfo : EIATTR_PARAM_CBANK
	.align		4
        /*00f0*/ 	.byte	0x04, 0x0a
        /*00f2*/ 	.short	(.L_215 - .L_214)
	.align		4
.L_214:
        /*00f4*/ 	.word	index@(.nv.constant0._Z4convPfS_S_S_iiiiiibb)
        /*00f8*/ 	.short	0x0380
        /*00fa*/ 	.short	0x003a


	//----- nvinfo : EIATTR_SW_WAR
	.align		4
.L_215:
        /*00fc*/ 	.byte	0x04, 0x36
        /*00fe*/ 	.short	(.L_217 - .L_216)
.L_216:
        /*0100*/ 	.word	0x00000008
.L_217:


//--------------------- .nv.info._Z5firstPfS_S_S_iiiiiibb --------------------------
	.section	.nv.info._Z5firstPfS_S_S_iiiiiibb,"",@"SHT_CUDA_INFO"
	.sectionflags	@""
	.align	4


	//----- nvinfo : EIATTR_CUDA_API_VERSION
	.align		4
        /*0000*/ 	.byte	0x04, 0x37
        /*0002*/ 	.short	(.L_219 - .L_218)
.L_218:
        /*0004*/ 	.word	0x00000082


	//----- nvinfo : EIATTR_KPARAM_INFO
	.align		4
.L_219:
        /*0008*/ 	.byte	0x04, 0x17
        /*000a*/ 	.short	(.L_221 - .L_220)
.L_220:
        /*000c*/ 	.word	0x00000000
        /*0010*/ 	.short	0x000b
        /*0012*/ 	.short	0x0039
        /*0014*/ 	.byte	0x00, 0xf0, 0x05, 0x00


	//----- nvinfo : EIATTR_KPARAM_INFO
	.align		4
.L_221:
        /*0018*/ 	.byte	0x04, 0x17
        /*001a*/ 	.short	(.L_223 - .L_222)
.L_222:
        /*001c*/ 	.word	0x00000000
        /*0020*/ 	.short	0x000a
        /*0022*/ 	.short	0x0038
        /*0024*/ 	.byte	0x00, 0xf0, 0x05, 0x00


	//----- nvinfo : EIATTR_KPARAM_INFO
	.align		4
.L_223:
        /*0028*/ 	.byte	0x04, 0x17
        /*002a*/ 	.short	(.L_225 - .L_224)
.L_224:
        /*002c*/ 	.word	0x00000000
        /*0030*/ 	.short	0x0009
        /*0032*/ 	.short	0x0034
        /*0034*/ 	.byte	0x00, 0xf0, 0x11, 0x00


	//----- nvinfo : EIATTR_KPARAM_INFO
	.align		4
.L_225:
        /*0038*/ 	.byte	0x04, 0x17
        /*003a*/ 	.short	(.L_227 - .L_226)
.L_226:
        /*003c*/ 	.word	0x00000000
        /*0040*/ 	.short	0x0008
        /*0042*/ 	.short	0x0030
        /*0044*/ 	.byte	0x00, 0xf0, 0x11, 0x00


	//----- nvinfo : EIATTR_KPARAM_INFO
	.align		4
.L_227:
        /*0048*/ 	.byte	0x04, 0x17
        /*004a*/ 	.short	(.L_229 - .L_228)
.L_228:
        /*004c*/ 	.word	0x00000000
        /*0050*/ 	.short	0x0007
        /*0052*/ 	.short	0x002c
        /*0054*/ 	.byte	0x00, 0xf0, 0x11, 0x00


	//----- nvinfo : EIATTR_KPARAM_INFO
	.align		4
.L_229:
        /*0058*/ 	.byte	0x04, 0x17
        /*005a*/ 	.short	(.L_231 - .L_230)
.L_230:
        /*005c*/ 	.word	0x00000000
        /*0060*/ 	.short	0x0006
        /*0062*/ 	.short	0x0028
        /*0064*/ 	.byte	0x00, 0xf0, 0x11, 0x00


	//----- nvinfo : EIATTR_KPARAM_INFO
	.align		4
.L_231:
        /*0068*/ 	.byte	0x04, 0x17
        /*006a*/ 	.short	(.L_233 - .L_232)
.L_232:
        /*006c*/ 	.word	0x00000000
        /*0070*/ 	.short	0x0005
        /*0072*/ 	.short	0x0024
        /*0074*/ 	.byte	0x00, 0xf0, 0x11, 0x00


	//----- nvinfo : EIATTR_KPARAM_INFO
	.align		4
.L_233:
        /*0078*/ 	.byte	0x04, 0x17
        /*007a*/ 	.short	(.L_235 - .L_234)
.L_234:
        /*007c*/ 	.word	0x00000000
        /*0080*/ 	.short	0x0004
        /*0082*/ 	.short	0x0020
        /*0084*/ 	.byte	0x00, 0xf0, 0x11, 0x00


	//----- nvinfo : EIATTR_KPARAM_INFO
	.align		4
.L_235:
        /*0088*/ 	.byte	0x04, 0x17
        /*008a*/ 	.short	(.L_237 - .L_236)
.L_236:
        /*008c*/ 	.word	0x00000000
        /*0090*/ 	.short	0x0003
        /*0092*/ 	.short	0x0018
        /*0094*/ 	.byte	0x00, 0xf5, 0x21, 0x00


	//----- nvinfo : EIATTR_KPARAM_INFO
	.align		4
.L_237:
        /*0098*/ 	.byte	0x04, 0x17
        /*009a*/ 	.short	(.L_239 - .L_238)
.L_238:
        /*009c*/ 	.word	0x00000000
        /*00a0*/ 	.short	0x0002
        /*00a2*/ 	.short	0x0010
        /*00a4*/ 	.byte	0x00, 0xf5, 0x21, 0x00


	//----- nvinfo : EIATTR_KPARAM_INFO
	.align		4
.L_239:
        /*00a8*/ 	.byte	0x04, 0x17
        /*00aa*/ 	.short	(.L_241 - .L_240)
.L_240:
        /*00ac*/ 	.word	0x00000000
        /*00b0*/ 	.short	0x0001
        /*00b2*/ 	.short	0x0008
        /*00b4*/ 	.byte	0x00, 0xf5, 0x21, 0x00


	//----- nvinfo : EIATTR_KPARAM_INFO
	.align		4
.L_241:
        /*00b8*/ 	.byte	0x04, 0x17
        /*00ba*/ 	.short	(.L_243 - .L_242)
.L_242:
        /*00bc*/ 	.word	0x00000000
        /*00c0*/ 	.short	0x0000
        /*00c2*/ 	.short	0x0000
        /*00c4*/ 	.byte	0x00, 0xf5, 0x21, 0x00


	//----- nvinfo : EIATTR_SPARSE_MMA_MASK
	.align		4
.L_243:
        /*00c8*/ 	.byte	0x03, 0x50
        /*00ca*/ 	.short	0x0000


	//----- nvinfo : EIATTR_MAXREG_COUNT
	.align		4
        /*00cc*/ 	.byte	0x03, 0x1b
        /*00ce*/ 	.short	0x00ff


	//----- nvinfo : EIATTR_MERCURY_ISA_VERSION
	.align		4
        /*00d0*/ 	.byte	0x03, 0x5f
        /*00d2*/ 	.short	0x0101


	//----- nvinfo : EIATTR_VRC_CTA_INIT_COUNT
	.align		4
        /*00d4*/ 	.byte	0x02, 0x4a
	.zero		1
	.zero		1


	//----- nvinfo : EIATTR_EXIT_INSTR_OFFSETS
	.align		4
        /*00d8*/ 	.byte	0x04, 0x1c
        /*00da*/ 	.short	(.L_245 - .L_244)


	//   ....[0]....
.L_244:
        /*00dc*/ 	.word	0x000011a0


	//   ....[1]....
        /*00e0*/ 	.word	0x000012b0


	//----- nvinfo : EIATTR_CRS_STACK_SIZE
	.align		4
.L_245:
        /*00e4*/ 	.byte	0x04, 0x1e
        /*00e6*/ 	.short	(.L_247 - .L_246)
.L_246:
        /*00e8*/ 	.word	0x00000000


	//----- nvinfo : EIATTR_CBANK_PARAM_SIZE
	.align		4
.L_247:
        /*00ec*/ 	.byte	0x03, 0x19
        /*00ee*/ 	.short	0x003a


	//----- nvinfo : EIATTR_PARAM_CBANK
	.align		4
        /*00f0*/ 	.byte	0x04, 0x0a
        /*00f2*/ 	.short	(.L_249 - .L_248)
	.align		4
.L_248:
        /*00f4*/ 	.word	index@(.nv.constant0._Z5firstPfS_S_S_iiiiiibb)
        /*00f8*/ 	.short	0x0380
        /*00fa*/ 	.short	0x003a


	//----- nvinfo : EIATTR_SW_WAR
	.align		4
.L_249:
        /*00fc*/ 	.byte	0x04, 0x36
        /*00fe*/ 	.short	(.L_251 - .L_250)
.L_250:
        /*0100*/ 	.word	0x00000008
.L_251:


//--------------------- .nv.callgraph             --------------------------
	.section	.nv.callgraph,"",@"SHT_CUDA_CALLGRAPH"
	.align	4
	.sectionentsize	8
	.align		4
        /*0000*/ 	.word	0x00000000
	.align		4
        /*0004*/ 	.word	0xffffffff
	.align		4
        /*0008*/ 	.word	0x00000000
	.align		4
        /*000c*/ 	.word	0xfffffffe
	.align		4
        /*0010*/ 	.word	0x00000000
	.align		4
        /*0014*/ 	.word	0xfffffffd
	.align		4
        /*0018*/ 	.word	0x00000000
	.align		4
        /*001c*/ 	.word	0xfffffffc


//--------------------- .text._Z2fcPfS_S_S_ib     --------------------------
	.section	.text._Z2fcPfS_S_S_ib,"ax",@progbits
	.align	128
        .global         _Z2fcPfS_S_S_ib
        .type           _Z2fcPfS_S_S_ib,@function
        .size           _Z2fcPfS_S_S_ib,(.L_x_130 - _Z2fcPfS_S_S_ib)
        .other          _Z2fcPfS_S_S_ib,@"STO_CUDA_ENTRY STV_DEFAULT"
_Z2fcPfS_S_S_ib:
.text._Z2fcPfS_S_S_ib:
[----:B------:R-:W-:Y:S01]  /*0000*/  LDC R1, c[0x0][0x37c] ;  /* 0x0000df00ff017b82 */ /* 0x000fe20000000800 */
[----:B------:R-:W0:Y:S01]  /*0010*/  LDCU UR6, c[0x0][0x3a0] ;  /* 0x00007400ff0677ac */ /* 0x000e220008000800 */
[----:B------:R-:W1:Y:S01]  /*0020*/  S2R R0, SR_CTAID.X ;  /* 0x0000000000007919 */ /* 0x000e620000002500 */
[----:B------:R-:W-:Y:S01]  /*0030*/  HFMA2 R14, -RZ, RZ, 0, 0 ;  /* 0x00000000ff0e7431 */ /* 0x000fe200000001ff */
[----:B------:R-:W2:Y:S01]  /*0040*/  LDCU.64 UR10, c[0x0][0x358] ;  /* 0x00006b00ff0a77ac */ /* 0x000ea20008000a00 */
[----:B0-----:R-:W-:-:S09]  /*0050*/  UISETP.GE.AND UP0, UPT, UR6, 0x1, UPT ;  /* 0x000000010600788c */ /* 0x001fd2000bf06270 */
[----:B--2---:R-:W-:Y:S05]  /*0060*/  BRA.U !UP0, `(.L_x_0) ;  /* 0x00000009089c7547 */ /* 0x004fea000b800000 */
[----:B------:R-:W-:Y:S02]  /*0070*/  UISETP.GE.U32.AND UP1, UPT, UR6, 0x10, UPT ;  /* 0x000000100600788c */ /* 0x000fe4000bf26070 */
[----:B-1----:R-:W-:Y:S01]  /*0080*/  IMAD R6, R0, UR6, RZ ;  /* 0x0000000600067c24 */ /* 0x002fe2000f8e02ff */
[----:B------:R-:W-:Y:S01]  /*0090*/  ULOP3.LUT UR7, UR6, 0xf, URZ, 0xc0, !UPT ;  /* 0x0000000f06077892 */ /* 0x000fe2000f8ec0ff */
[----:B------:R-:W-:Y:S02]  /*00a0*/  MOV R14, RZ ;  /* 0x000000ff000e7202 */ /* 0x000fe40000000f00 */
[----:B------:R-:W-:Y:S01]  /*00b0*/  MOV R7, RZ ;  /* 0x000000ff00077202 */ /* 0x000fe20000000f00 */
[----:B------:R-:W-:Y:S02]  /*00c0*/  UISETP.NE.AND UP0, UPT, UR7, URZ, UPT ;  /* 0x000000ff0700728c */ /* 0x000fe4000bf05270 */
[----:B------:R-:W-:Y:S09]  /*00d0*/  BRA.U !UP1, `(.L_x_1) ;  /* 0x0000000509107547 */ /* 0x000ff2000b800000 */
[----:B------:R-:W0:Y:S01]  /*00e0*/  LDC.64 R2, c[0x0][0x390] ;  /* 0x0000e400ff027b82 */ /* 0x000e220000000a00 */
[----:B------:R-:W1:Y:S01]  /*00f0*/  LDCU.64 UR4, c[0x0][0x388] ;  /* 0x00007100ff0477ac */ /* 0x000e620008000a00 */
[----:B------:R-:W-:Y:S01]  /*0100*/  MOV R14, RZ ;  /* 0x000000ff000e7202 */ /* 0x000fe20000000f00 */
[----:B------:R-:W-:-:S04]  /*0110*/  ULOP3.LUT UR8, UR6, 0x7ffffff0, URZ, 0xc0, !UPT ;  /* 0x7ffffff006087892 */ /* 0x000fc8000f8ec0ff */
[----:B------:R-:W-:Y:S02]  /*0120*/  UIADD3 UR9, UPT, UPT, -UR8, URZ, URZ ;  /* 0x000000ff08097290 */ /* 0x000fe4000fffe1ff */
[----:B------:R-:W-:Y:S01]  /*0130*/  MOV R7, UR8 ;  /* 0x0000000800077c02 */ /* 0x000fe20008000f00 */
[----:B-1----:R-:W-:-:S04]  /*0140*/  UIADD3 UR4, UP1, UPT, UR4, 0x20, URZ ;  /* 0x0000002004047890 */ /* 0x002fc8000ff3e0ff */
[----:B------:R-:W-:Y:S01]  /*0150*/  UIADD3.X UR5, UPT, UPT, URZ, UR5, URZ, UP1, !UPT ;  /* 0x00000005ff057290 */ /* 0x000fe20008ffe4ff */
[----:B0-----:R-:W-:Y:S01]  /*0160*/  IMAD.WIDE.U32 R2, R6, 0x4, R2 ;  /* 0x0000000406027825 */ /* 0x001fe200078e0002 */
[----:B------:R-:W-:Y:S02]  /*0170*/  MOV R4, UR4 ;  /* 0x0000000400047c02 */ /* 0x000fe40008000f00 */
[----:B------:R-:W-:Y:S02]  /*0180*/  IADD3 R2, P0, PT, R2, 0x20, RZ ;  /* 0x0000002002027810 */ /* 0x000fe40007f1e0ff */
[----:B------:R-:W-:Y:S02]  /*0190*/  MOV R5, UR5 ;  /* 0x0000000500057c02 */ /* 0x000fe40008000f00 */
[----:B------:R-:W-:-:S09]  /*01a0*/  IADD3.X R3, PT, PT, RZ, R3, RZ, P0, !PT ;  /* 0x00000003ff037210 */ /* 0x000fd200007fe4ff */
.L_x_2:
[----:B------:R-:W2:Y:S04]  /*01b0*/  LDG.E R15, desc[UR10][R4.64+-0x20] ;  /* 0xffffe00a040f7981 */ /* 0x000ea8000c1e1900 */
[----:B------:R-:W2:Y:S04]  /*01c0*/  LDG.E R16, desc[UR10][R2.64+-0x20] ;  /* 0xffffe00a02107981 */ /* 0x000ea8000c1e1900 */
[----:B------:R-:W3:Y:S04]  /*01d0*/  LDG.E R24, desc[UR10][R4.64+-0x1c] ;  /* 0xffffe40a04187981 */ /* 0x000ee8000c1e1900 */
[----:B------:R-:W3:Y:S04]  /*01e0*/  LDG.E R25, desc[UR10][R2.64+-0x1c] ;  /* 0xffffe40a02197981 */ /* 0x000ee8000c1e1900 */
[----:B------:R-:W4:Y:S04]  /*01f0*/  LDG.E R19, desc[UR10][R4.64+-0x18] ;  /* 0xffffe80a04137981 */ /* 0x000f28000c1e1900 */
[----:B------:R-:W4:Y:S04]  /*0200*/  LDG.E R18, desc[UR10][R2.64+-0x18] ;  /* 0xffffe80a02127981 */ /* 0x000f28000c1e1900 */
[----:B------:R-:W5:Y:S04]  /*0210*/  LDG.E R20, desc[UR10][R4.64+-0x14] ;  /* 0xffffec0a04147981 */ /* 0x000f68000c1e1900 */
        /* <DEDUP_REMOVED lines=9> */
[----:B------:R-:W5:Y:S01]  /*02b0*/  LDG.E R17, desc[UR10][R2.64] ;  /* 0x0000000a02117981 */ /* 0x000f62000c1e1900 */
[----:B--2---:R-:W-:-:S03]  /*02c0*/  FFMA R15, R15, R16, R14 ;  /* 0x000000100f0f7223 */ /* 0x004fc6000000000e */
[----:B------:R-:W2:Y:S04]  /*02d0*/  LDG.E R16, desc[UR10][R4.64] ;  /* 0x0000000a04107981 */ /* 0x000ea8000c1e1900 */
[----:B------:R-:W2:Y:S01]  /*02e0*/  LDG.E R14, desc[UR10][R4.64+0x4] ;  /* 0x0000040a040e7981 */ /* 0x000ea2000c1e1900 */
[----:B---3--:R-:W-:-:S03]  /*02f0*/  FFMA R24, R24, R25, R15 ;  /* 0x0000001918187223 */ /* 0x008fc6000000000f */
[----:B------:R-:W3:Y:S01]  /*0300*/  LDG.E R15, desc[UR10][R2.64+0x4] ;  /* 0x0000040a020f7981 */ /* 0x000ee2000c1e1900 */
[----:B----4-:R-:W-:-:S03]  /*0310*/  FFMA R25, R19, R18, R24 ;  /* 0x0000001213197223 */ /* 0x010fc60000000018 */
[----:B------:R-:W4:Y:S04]  /*0320*/  LDG.E R18, desc[UR10][R4.64+0x8] ;  /* 0x0000080a04127981 */ /* 0x000f28000c1e1900 */
[----:B------:R-:W4:Y:S01]  /*0330*/  LDG.E R19, desc[UR10][R2.64+0x8] ;  /* 0x0000080a02137981 */ /* 0x000f22000c1e1900 */
[----:B-----5:R-:W-:-:S03]  /*0340*/  FFMA R25, R20, R21, R25 ;  /* 0x0000001514197223 */ /* 0x020fc60000000019 */
[----:B------:R-:W5:Y:S04]  /*0350*/  LDG.E R20, desc[UR10][R4.64+0xc] ;  /* 0x00000c0a04147981 */ /* 0x000f68000c1e1900 */
[----:B------:R-:W5:Y:S01]  /*0360*/  LDG.E R21, desc[UR10][R2.64+0xc] ;  /* 0x00000c0a02157981 */ /* 0x000f62000c1e1900 */
[----:B------:R-:W-:-:S03]  /*0370*/  FFMA R25, R22, R23, R25 ;  /* 0x0000001716197223 */ /* 0x000fc60000000019 */
[----:B------:R-:W5:Y:S04]  /*0380*/  LDG.E R22, desc[UR10][R4.64+0x10] ;  /* 0x0000100a04167981 */ /* 0x000f68000c1e1900 */
[----:B------:R-:W5:Y:S01]  /*0390*/  LDG.E R23, desc[UR10][R2.64+0x10] ;  /* 0x0000100a02177981 */ /* 0x000f62000c1e1900 */
[----:B------:R-:W-:-:S03]  /*03a0*/  FFMA R26, R12, R13, R25 ;  /* 0x0000000d0c1a7223 */ /* 0x000fc60000000019 */
[----:B------:R-:W5:Y:S04]  /*03b0*/  LDG.E R24, desc[UR10][R4.64+0x14] ;  /* 0x0000140a04187981 */ /* 0x000f68000c1e1900 */
[----:B------:R-:W5:Y:S04]  /*03c0*/  LDG.E R25, desc[UR10][R2.64+0x14] ;  /* 0x0000140a02197981 */ /* 0x000f68000c1e1900 */
[----:B------:R-:W5:Y:S01]  /*03d0*/  LDG.E R12, desc[UR10][R4.64+0x18] ;  /* 0x0000180a040c7981 */ /* 0x000f62000c1e1900 */
[----:B------:R-:W-:-:S03]  /*03e0*/  FFMA R27, R11, R8, R26 ;  /* 0x000000080b1b7223 */ /* 0x000fc6000000001a */
[----:B------:R-:W5:Y:S04]  /*03f0*/  LDG.E R13, desc[UR10][R2.64+0x18] ;  /* 0x0000180a020d7981 */ /* 0x000f68000c1e1900 */
[----:B------:R0:W5:Y:S04]  /*0400*/  LDG.E R8, desc[UR10][R4.64+0x1c] ;  /* 0x00001c0a04087981 */ /* 0x000168000c1e1900 */
[----:B------:R1:W5:Y:S01]  /*0410*/  LDG.E R11, desc[UR10][R2.64+0x1c] ;  /* 0x00001c0a020b7981 */ /* 0x000362000c1e1900 */
[----:B------:R-:W-:Y:S01]  /*0420*/  FFMA R9, R10, R9, R27 ;  /* 0x000000090a097223 */ /* 0x000fe2000000001b */
[----:B------:R-:W-:-:S04]  /*0430*/  UIADD3 UR9, UPT, UPT, UR9, 0x10, URZ ;  /* 0x0000001009097890 */ /* 0x000fc8000fffe0ff */
[----:B------:R-:W-:Y:S01]  /*0440*/  UISETP.NE.AND UP1, UPT, UR9, URZ, UPT ;  /* 0x000000ff0900728c */ /* 0x000fe2000bf25270 */
[----:B0-----:R-:W-:Y:S02]  /*0450*/  IADD3 R4, P0, PT, R4, 0x40, RZ ;  /* 0x0000004004047810 */ /* 0x001fe40007f1e0ff */
[----:B-1----:R-:W-:Y:S02]  /*0460*/  IADD3 R2, P1, PT, R2, 0x40, RZ ;  /* 0x0000004002027810 */ /* 0x002fe40007f3e0ff */
[----:B------:R-:W-:Y:S02]  /*0470*/  IADD3.X R5, PT, PT, RZ, R5, RZ, P0, !PT ;  /* 0x00000005ff057210 */ /* 0x000fe400007fe4ff */
[----:B------:R-:W-:Y:S01]  /*0480*/  IADD3.X R3, PT, PT, RZ, R3, RZ, P1, !PT ;  /* 0x00000003ff037210 */ /* 0x000fe20000ffe4ff */
[----:B--2---:R-:W-:-:S04]  /*0490*/  FFMA R9, R16, R17, R9 ;  /* 0x0000001110097223 */ /* 0x004fc80000000009 */
[----:B---3--:R-:W-:-:S04]  /*04a0*/  FFMA R9, R14, R15, R9 ;  /* 0x0000000f0e097223 */ /* 0x008fc80000000009 */
[----:B----4-:R-:W-:-:S04]  /*04b0*/  FFMA R9, R18, R19, R9 ;  /* 0x0000001312097223 */ /* 0x010fc80000000009 */
[----:B-----5:R-:W-:-:S04]  /*04c0*/  FFMA R9, R20, R21, R9 ;  /* 0x0000001514097223 */ /* 0x020fc80000000009 */
[----:B------:R-:W-:-:S04]  /*04d0*/  FFMA R9, R22, R23, R9 ;  /* 0x0000001716097223 */ /* 0x000fc80000000009 */
[----:B------:R-:W-:-:S04]  /*04e0*/  FFMA R9, R24, R25, R9 ;  /* 0x0000001918097223 */ /* 0x000fc80000000009 */
[----:B------:R-:W-:-:S04]  /*04f0*/  FFMA R9, R12, R13, R9 ;  /* 0x0000000d0c097223 */ /* 0x000fc80000000009 */
[----:B------:R-:W-:Y:S01]  /*0500*/  FFMA R14, R8, R11, R9 ;  /* 0x0000000b080e7223 */ /* 0x000fe20000000009 */
[----:B------:R-:W-:Y:S06]  /*0510*/  BRA.U UP1, `(.L_x_2) ;  /* 0xfffffffd01247547 */ /* 0x000fec000b83ffff */
.L_x_1:
[----:B------:R-:W-:Y:S05]  /*0520*/  BRA.U !UP0, `(.L_x_0) ;  /* 0x00000005086c7547 */ /* 0x000fea000b800000 */
[----:B------:R-:W-:Y:S02]  /*0530*/  UISETP.GE.U32.AND UP0, UPT, UR7, 0x8, UPT ;  /* 0x000000080700788c */ /* 0x000fe4000bf06070 */
[----:B------:R-:W-:-:S04]  /*0540*/  ULOP3.LUT UR5, UR6, 0x7, URZ, 0xc0, !UPT ;  /* 0x0000000706057892 */ /* 0x000fc8000f8ec0ff */
[----:B------:R-:W-:-:S03]  /*0550*/  UISETP.NE.AND UP1, UPT, UR5, URZ, UPT ;  /* 0x000000ff0500728c */ /* 0x000fc6000bf25270 */
[----:B------:R-:W-:Y:S08]  /*0560*/  BRA.U !UP0, `(.L_x_3) ;  /* 0x00000001088c7547 */ /* 0x000ff0000b800000 */
[----:B------:R-:W0:Y:S01]  /*0570*/  LDC.64 R8, c[0x0][0x390] ;  /* 0x0000e400ff087b82 */ /* 0x000e220000000a00 */
[CC--:B------:R-:W-:Y:S02]  /*0580*/  IADD3 R3, PT, PT, R6.reuse, R7.reuse, RZ ;  /* 0x0000000706037210 */ /* 0x0c0fe40007ffe0ff */
[----:B------:R-:W-:-:S05]  /*0590*/  IADD3 R10, P0, PT, R6, R7, RZ ;  /* 0x00000007060a7210 */ /* 0x000fca0007f1e0ff */
[----:B------:R-:W1:Y:S08]  /*05a0*/  LDC.64 R12, c[0x0][0x390] ;  /* 0x0000e400ff0c7b82 */ /* 0x000e700000000a00 */
[----:B------:R-:W2:Y:S01]  /*05b0*/  LDC.64 R4, c[0x0][0x388] ;  /* 0x0000e200ff047b82 */ /* 0x000ea20000000a00 */
[----:B0-----:R-:W-:Y:S01]  /*05c0*/  IMAD.WIDE.U32 R8, R3, 0x4, R8 ;  /* 0x0000000403087825 */ /* 0x001fe200078e0008 */
[----:B------:R-:W-:-:S02]  /*05d0*/  IADD3.X R3, PT, PT, RZ, RZ, RZ, P0, !PT ;  /* 0x000000ffff037210 */ /* 0x000fc400007fe4ff */
[----:B-1----:R-:W-:-:S04]  /*05e0*/  LEA R2, P0, R10, R12, 0x2 ;  /* 0x0000000c0a027211 */ /* 0x002fc800078010ff */
[----:B------:R-:W-:Y:S02]  /*05f0*/  LEA.HI.X R3, R10, R13, R3, 0x2, P0 ;  /* 0x0000000d0a037211 */ /* 0x000fe400000f1403 */
[----:B------:R-:W3:Y:S01]  /*0600*/  LDG.E R10, desc[UR10][R8.64] ;  /* 0x0000000a080a7981 */ /* 0x000ee2000c1e1900 */
[----:B--2---:R-:W-:-:S03]  /*0610*/  IMAD.WIDE.U32 R4, R7, 0x4, R4 ;  /* 0x0000000407047825 */ /* 0x004fc600078e0004 */
[----:B------:R-:W2:Y:S04]  /*0620*/  LDG.E R12, desc[UR10][R2.64+0x4] ;  /* 0x0000040a020c7981 */ /* 0x000ea8000c1e1900 */
[----:B------:R-:W3:Y:S04]  /*0630*/  LDG.E R11, desc[UR10][R4.64] ;  /* 0x0000000a040b7981 */ /* 0x000ee8000c1e1900 */
[----:B------:R-:W2:Y:S04]  /*0640*/  LDG.E R13, desc[UR10][R4.64+0x4] ;  /* 0x0000040a040d7981 */ /* 0x000ea8000c1e1900 */
        /* <DEDUP_REMOVED lines=12> */
[----:B------:R-:W-:Y:S01]  /*0710*/  IADD3 R7, PT, PT, R7, 0x8, RZ ;  /* 0x0000000807077810 */ /* 0x000fe20007ffe0ff */
[----:B---3--:R-:W-:-:S04]  /*0720*/  FFMA R10, R11, R10, R14 ;  /* 0x0000000a0b0a7223 */ /* 0x008fc8000000000e */
[----:B--2---:R-:W-:-:S04]  /*0730*/  FFMA R10, R13, R12, R10 ;  /* 0x0000000c0d0a7223 */ /* 0x004fc8000000000a */
[----:B----4-:R-:W-:-:S04]  /*0740*/  FFMA R10, R15, R16, R10 ;  /* 0x000000100f0a7223 */ /* 0x010fc8000000000a */
[----:B-----5:R-:W-:-:S04]  /*0750*/  FFMA R10, R17, R18, R10 ;  /* 0x00000012110a7223 */ /* 0x020fc8000000000a */
[----:B------:R-:W-:-:S04]  /*0760*/  FFMA R10, R19, R20, R10 ;  /* 0x00000014130a7223 */ /* 0x000fc8000000000a */
[----:B------:R-:W-:-:S04]  /*0770*/  FFMA R21, R21, R22, R10 ;  /* 0x0000001615157223 */ /* 0x000fc8000000000a */
[----:B------:R-:W-:-:S04]  /*0780*/  FFMA R8, R8, R9, R21 ;  /* 0x0000000908087223 */ /* 0x000fc80000000015 */
[----:B------:R-:W-:-:S07]  /*0790*/  FFMA R14, R23, R24, R8 ;  /* 0x00000018170e7223 */ /* 0x000fce0000000008 */
.L_x_3:
        /* <DEDUP_REMOVED lines=11> */
[----:B------:R-:W-:-:S05]  /*0850*/  IADD3.X R3, PT, PT, RZ, RZ, RZ, P0, !PT ;  /* 0x000000ffff037210 */ /* 0x000fca00007fe4ff */
[----:B------:R-:W3:Y:S01]  /*0860*/  LDG.E R8, desc[UR10][R8.64] ;  /* 0x0000000a08087981 */ /* 0x000ee2000c1e1900 */
[----:B-1----:R-:W-:-:S04]  /*0870*/  LEA R2, P0, R10, R12, 0x2 ;  /* 0x0000000c0a027211 */ /* 0x002fc800078010ff */
[----:B------:R-:W-:Y:S01]  /*0880*/  LEA.HI.X R3, R10, R13, R3, 0x2, P0 ;  /* 0x0000000d0a037211 */ /* 0x000fe200000f1403 */
[----:B--2---:R-:W-:-:S04]  /*0890*/  IMAD.WIDE.U32 R4, R7, 0x4, R4 ;  /* 0x0000000407047825 */ /* 0x004fc800078e0004 */
[----:B------:R-:W2:Y:S04]  /*08a0*/  LDG.E R12, desc[UR10][R2.64+0x4] ;  /* 0x0000040a020c7981 */ /* 0x000ea8000c1e1900 */
[----:B------:R-:W3:Y:S04]  /*08b0*/  LDG.E R11, desc[UR10][R4.64] ;  /* 0x0000000a040b7981 */ /* 0x000ee8000c1e1900 */
[----:B------:R-:W2:Y:S04]  /*08c0*/  LDG.E R10, desc[UR10][R4.64+0x4] ;  /* 0x0000040a040a7981 */ /* 0x000ea8000c1e1900 */
[----:B------:R-:W4:Y:S04]  /*08d0*/  LDG.E R13, desc[UR10][R4.64+0x8] ;  /* 0x0000080a040d7981 */ /* 0x000f28000c1e1900 */
[----:B------:R-:W4:Y:S04]  /*08e0*/  LDG.E R15, desc[UR10][R2.64+0x8] ;  /* 0x0000080a020f7981 */ /* 0x000f28000c1e1900 */
[----:B------:R-:W5:Y:S04]  /*08f0*/  LDG.E R17, desc[UR10][R4.64+0xc] ;  /* 0x00000c0a04117981 */ /* 0x000f68000c1e1900 */
[----:B------:R-:W5:Y:S01]  /*0900*/  LDG.E R16, desc[UR10][R2.64+0xc] ;  /* 0x00000c0a02107981 */ /* 0x000f62000c1e1900 */
[----:B------:R-:W-:Y:S01]  /*0910*/  IADD3 R7, PT, PT, R7, 0x4, RZ ;  /* 0x0000000407077810 */ /* 0x000fe20007ffe0ff */
[----:B---3--:R-:W-:-:S04]  /*0920*/  FFMA R11, R11, R8, R14 ;  /* 0x000000080b0b7223 */ /* 0x008fc8000000000e */
[----:B--2---:R-:W-:-:S04]  /*0930*/  FFMA R10, R10, R12, R11 ;  /* 0x0000000c0a0a7223 */ /* 0x004fc8000000000b */
[----:B----4-:R-:W-:-:S04]  /*0940*/  FFMA R10, R13, R15, R10 ;  /* 0x0000000f0d0a7223 */ /* 0x010fc8000000000a */
[----:B-----5:R-:W-:-:S07]  /*0950*/  FFMA R14, R17, R16, R10 ;  /* 0x00000010110e7223 */ /* 0x020fce000000000a */
.L_x_4:
[----:B------:R-:W-:Y:S05]  /*0960*/  BRA.U !UP1, `(.L_x_0) ;  /* 0x00000001095c7547 */ /* 0x000fea000b800000 */
[----:B------:R-:W0:Y:S01]  /*0970*/  LDC.64 R2, c[0x0][0x390] ;  /* 0x0000e400ff027b82 */ /* 0x000e220000000a00 */
[----:B------:R-:W-:Y:S01]  /*0980*/  IADD3 R9, PT, PT, R6, R7, RZ ;  /* 0x0000000706097210 */ /* 0x000fe20007ffe0ff */
[----:B------:R-:W-:-:S06]  /*0990*/  UIADD3 UR4, UPT, UPT, -UR4, URZ, URZ ;  /* 0x000000ff04047290 */ /* 0x000fcc000fffe1ff */
[----:B------:R-:W1:Y:S01]  /*09a0*/  LDC.64 R4, c[0x0][0x388] ;  /* 0x0000e200ff047b82 */ /* 0x000e620000000a00 */
[----:B0-----:R-:W-:-:S03]  /*09b0*/  IMAD.WIDE.U32 R2, R9, 0x4, R2 ;  /* 0x0000000409027825 */ /* 0x001fc600078e0002 */
[----:B------:R-:W-:Y:S02]  /*09c0*/  MOV R6, R2 ;  /* 0x0000000200067202 */ /* 0x000fe40000000f00 */
[----:B------:R-:W-:Y:S01]  /*09d0*/  MOV R9, R3 ;  /* 0x0000000300097202 */ /* 0x000fe20000000f00 */
[----:B-1----:R-:W-:-:S03]  /*09e0*/  IMAD.WIDE.U32 R4, R7, 0x4, R4 ;  /* 0x0000000407047825 */ /* 0x002fc600078e0004 */
[----:B------:R-:W-:Y:S02]  /*09f0*/  MOV R2, R4 ;  /* 0x0000000400027202 */ /* 0x000fe40000000f00 */
[----:B------:R-:W-:-:S07]  /*0a00*/  MOV R7, R5 ;  /* 0x0000000500077202 */ /* 0x000fce0000000f00 */
.L_x_5:
[----:B------:R-:W-:Y:S02]  /*0a10*/  MOV R3, R7 ;  /* 0x0000000700037202 */ /* 0x000fe40000000f00 */
[----:B------:R-:W-:Y:S02]  /*0a20*/  MOV R4, R6 ;  /* 0x0000000600047202 */ /* 0x000fe40000000f00 */
[----:B------:R-:W-:Y:S02]  /*0a30*/  MOV R5, R9 ;  /* 0x0000000900057202 */ /* 0x000fe40000000f00 */
[----:B------:R0:W2:Y:S04]  /*0a40*/  LDG.E R3, desc[UR10][R2.64] ;  /* 0x0000000a02037981 */ /* 0x0000a8000c1e1900 */
[----:B------:R-:W2:Y:S01]  /*0a50*/  LDG.E R4, desc[UR10][R4.64] ;  /* 0x0000000a04047981 */ /* 0x000ea2000c1e1900 */
[----:B------:R-:W-:Y:S01]  /*0a60*/  UIADD3 UR4, UPT, UPT, UR4, 0x1, URZ ;  /* 0x0000000104047890 */ /* 0x000fe2000fffe0ff */
[----:B------:R-:W-:-:S03]  /*0a70*/  IADD3 R6, P0, PT, R6, 0x4, RZ ;  /* 0x0000000406067810 */ /* 0x000fc60007f1e0ff */
[----:B------:R-:W-:Y:S01]  /*0a80*/  UISETP.NE.AND UP0, UPT, UR4, URZ, UPT ;  /* 0x000000ff0400728c */ /* 0x000fe2000bf05270 */
[----:B0-----:R-:W-:Y:S02]  /*0a90*/  IADD3 R2, P1, PT, R2, 0x4, RZ ;  /* 0x0000000402027810 */ /* 0x001fe40007f3e0ff */
[----:B------:R-:W-:Y:S02]  /*0aa0*/  IADD3.X R9, PT, PT, RZ, R9, RZ, P0, !PT ;  /* 0x00000009ff097210 */ /* 0x000fe400007fe4ff */
[----:B------:R-:W-:Y:S01]  /*0ab0*/  IADD3.X R7, PT, PT, RZ, R7, RZ, P1, !PT ;  /* 0x00000007ff077210 */ /* 0x000fe20000ffe4ff */
[----:B--2---:R-:W-:-:S03]  /*0ac0*/  FFMA R14, R3, R4, R14 ;  /* 0x00000004030e7223 */ /* 0x004fc6000000000e */
[----:B------:R-:W-:Y:S05]  /*0ad0*/  BRA.U UP0, `(.L_x_5) ;  /* 0xfffffffd00cc7547 */ /* 0x000fea000b83ffff */
.L_x_0:
[----:B------:R-:W1:Y:S08]  /*0ae0*/  LDC.64 R2, c[0x0][0x380] ;  /* 0x0000e000ff027b82 */ /* 0x000e700000000a00 */
[----:B------:R-:W0:Y:S08]  /*0af0*/  LDC.U8 R6, c[0x0][0x3a4] ;  /* 0x0000e900ff067b82 */ /* 0x000e300000000000 */
[----:B------:R-:W2:Y:S01]  /*0b00*/  LDC.64 R4, c[0x0][0x398] ;  /* 0x0000e600ff047b82 */ /* 0x000ea20000000a00 */
[----:B-1----:R-:W-:-:S06]  /*0b10*/  IMAD.WIDE.U32 R2, R0, 0x4, R2 ;  /* 0x0000000400027825 */ /* 0x002fcc00078e0002 */
[----:B------:R-:W3:Y:S01]  /*0b20*/  LDG.E R3, desc[UR10][R2.64] ;  /* 0x0000000a02037981 */ /* 0x000ee2000c1e1900 */
[----:B0-----:R-:W-:-:S04]  /*0b30*/  PRMT R6, R6, 0x8880, RZ ;  /* 0x0000888006067816 */ /* 0x001fc800000000ff */
[----:B------:R-:W-:Y:S01]  /*0b40*/  ISETP.NE.AND P0, PT, R6, 0x1, PT ;  /* 0x000000010600780c */ /* 0x000fe20003f05270 */
[----:B--2---:R-:W-:-:S04]  /*0b50*/  IMAD.WIDE.U32 R4, R0, 0x4, R4 ;  /* 0x0000000400047825 */ /* 0x004fc800078e0004 */
[----:B---3--:R-:W-:Y:S01]  /*0b60*/  FADD R7, R3, R14 ;  /* 0x0000000e03077221 */ /* 0x008fe20000000000 */
[----:B------:R-:W-:-:S07]  /*0b70*/  FSETP.GEU.AND P1, PT, R14, -R3, PT ;  /* 0x800000030e00720b */ /* 0x000fce0003f2e000 */
[----:B------:R-:W-:-:S05]  /*0b80*/  @!P0 FSEL R7, R7, RZ, P1 ;  /* 0x000000ff07078208 */ /* 0x000fca0000800000 */
[----:B------:R-:W-:Y:S01]  /*0b90*/  STG.E desc[UR10][R4.64], R7 ;  /* 0x0000000704007986 */ /* 0x000fe2000c10190a */
[----:B------:R-:W-:Y:S05]  /*0ba0*/  EXIT ;  /* 0x000000000000794d */ /* 0x000fea0003800000 */
.L_x_6:
[----:B------:R-:W-:-:S00]  /*0bb0*/  BRA `(.L_x_6) ;  /* 0xfffffffc00fc7947 */ /* 0x000fc0000383ffff */
[----:B------:R-:W-:-:S00]  /*0bc0*/  NOP ;  /* 0x0000000000007918 */ /* 0x000fc00000000000 */
        /* <DEDUP_REMOVED lines=11> */
.L_x_130:


//--------------------- .text._Z9globalavgPfS_i   --------------------------
	.section	.text._Z9globalavgPfS_i,"ax",@progbits
	.align	128
        .global         _Z9globalavgPfS_i
        .type           _Z9globalavgPfS_i,@function
        .size           _Z9globalavgPfS_i,(.L_x_125 - _Z9globalavgPfS_i)
        .other          _Z9globalavgPfS_i,@"STO_CUDA_ENTRY STV_DEFAULT"
_Z9globalavgPfS_i:
.text._Z9globalavgPfS_i:
[----:B------:R-:W-:Y:S01]  /*0000*/  LDC R1, c[0x0][0x37c] ;  /* 0x0000df00ff017b82 */ /* 0x000fe20000000800 */
[----:B------:R-:W0:Y:S01]  /*0010*/  LDCU UR4, c[0x0][0x390] ;  /* 0x00007200ff0477ac */ /* 0x000e220008000800 */
[----:B------:R-:W1:Y:S01]  /*0020*/  S2R R4, SR_CTAID.X ;  /* 0x0000000000047919 */ /* 0x000e620000002500 */
[----:B------:R-:W-:Y:S01]  /*0030*/  IMAD.MOV.U32 R9, RZ, RZ, RZ ;  /* 0x000000ffff097224 */ /* 0x000fe200078e00ff */
[----:B------:R-:W2:Y:S01]  /*0040*/  LDCU.64 UR8, c[0x0][0x358] ;  /* 0x00006b00ff0877ac */ /* 0x000ea20008000a00 */
[----:B0-----:R-:W-:-:S05]  /*0050*/  IMAD.U32 R7, RZ, RZ, UR4 ;  /* 0x00000004ff077e24 */ /* 0x001fca000f8e00ff */
[----:B------:R-:W-:-:S13]  /*0060*/  ISETP.GE.AND P0, PT, R7, 0x1, PT ;  /* 0x000000010700780c */ /* 0x000fda0003f06270 */
[----:B-12---:R-:W-:Y:S05]  /*0070*/  @!P0 BRA `(.L_x_7) ;  /* 0x0000000400d48947 */ /* 0x006fea0003800000 */
[----:B------:R-:W0:Y:S01]  /*0080*/  LDCU.64 UR6, c[0x0][0x380] ;  /* 0x00007000ff0677ac */ /* 0x000e220008000a00 */
[C---:B------:R-:W-:Y:S01]  /*0090*/  LOP3.LUT R25, R7.reuse, 0x7, RZ, 0xc0, !PT ;  /* 0x0000000707197812 */ /* 0x040fe200078ec0ff */
[----:B------:R-:W-:Y:S01]  /*00a0*/  IMAD.MOV.U32 R9, RZ, RZ, RZ ;  /* 0x000000ffff097224 */ /* 0x000fe200078e00ff */
[C---:B------:R-:W-:Y:S01]  /*00b0*/  LOP3.LUT R26, R7.reuse, 0xf, RZ, 0xc0, !PT ;  /* 0x0000000f071a7812 */ /* 0x040fe200078ec0ff */
[----:B------:R-:W-:Y:S01]  /*00c0*/  UMOV UR4, URZ ;  /* 0x000000ff00047c82 */ /* 0x000fe20008000000 */
[----:B------:R-:W-:Y:S01]  /*00d0*/  LOP3.LUT R6, R7, 0x7ffffff0, RZ, 0xc0, !PT ;  /* 0x7ffffff007067812 */ /* 0x000fe200078ec0ff */
[----:B------:R-:W-:Y:S01]  /*00e0*/  VIADD R2, R25, 0xffffffff ;  /* 0xffffffff19027836 */ /* 0x000fe20000000000 */
[----:B------:R-:W-:Y:S02]  /*00f0*/  IADD3 R0, PT, PT, R26, -0x1, RZ ;  /* 0xffffffff1a007810 */ /* 0x000fe40007ffe0ff */
[----:B------:R-:W-:Y:S02]  /*0100*/  LOP3.LUT R5, R7, 0x3, RZ, 0xc0, !PT ;  /* 0x0000000307057812 */ /* 0x000fe400078ec0ff */
[----:B------:R-:W-:-:S02]  /*0110*/  ISETP.GE.U32.AND P0, PT, R0, 0x7, PT ;  /* 0x000000070000780c */ /* 0x000fc40003f06070 */
[----:B------:R-:W-:Y:S02]  /*0120*/  ISETP.GE.U32.AND P1, PT, R2, 0x3, PT ;  /* 0x000000030200780c */ /* 0x000fe40003f26070 */
[----:B------:R-:W-:Y:S01]  /*0130*/  IADD3 R0, PT, PT, -R6, RZ, RZ ;  /* 0x000000ff06007210 */ /* 0x000fe20007ffe1ff */
[----:B0-----:R-:W-:-:S04]  /*0140*/  UIADD3 UR5, UP0, UPT, UR6, 0x20, URZ ;  /* 0x0000002006057890 */ /* 0x001fc8000ff1e0ff */
[----:B------:R-:W-:-:S12]  /*0150*/  UIADD3.X UR6, UPT, UPT, URZ, UR7, URZ, UP0, !UPT ;  /* 0x00000007ff067290 */ /* 0x000fd800087fe4ff */
.L_x_13:
[----:B------:R-:W0:Y:S01]  /*0160*/  LDC R7, c[0x0][0x390] ;  /* 0x0000e400ff077b82 */ /* 0x000e220000000800 */
[----:B------:R-:W-:Y:S01]  /*0170*/  IMAD.MOV.U32 R11, RZ, RZ, RZ ;  /* 0x000000ffff0b7224 */ /* 0x000fe200078e00ff */
[----:B0-----:R-:W-:Y:S01]  /*0180*/  ISETP.GE.U32.AND P3, PT, R7, 0x10, PT ;  /* 0x000000100700780c */ /* 0x001fe20003f66070 */
[----:B------:R-:W-:Y:S01]  /*0190*/  IMAD R8, R4, R7, UR4 ;  /* 0x0000000404087e24 */ /* 0x000fe2000f8e0207 */
[----:B------:R-:W-:-:S03]  /*01a0*/  UIADD3 UR4, UPT, UPT, UR4, 0x1, URZ ;  /* 0x0000000104047890 */ /* 0x000fc6000fffe0ff */
[----:B------:R-:W-:-:S03]  /*01b0*/  IMAD R8, R8, R7, RZ ;  /* 0x0000000708087224 */ /* 0x000fc600078e02ff */
[----:B------:R-:W-:-:S05]  /*01c0*/  ISETP.NE.AND P2, PT, R7, UR4, PT ;  /* 0x0000000407007c0c */ /* 0x000fca000bf45270 */
[----:B------:R-:W-:Y:S08]  /*01d0*/  @!P3 BRA `(.L_x_8) ;  /* 0x0000000000a8b947 */ /* 0x000ff00003800000 */
[----:B------:R-:W-:Y:S01]  /*01e0*/  IMAD.MOV.U32 R10, RZ, RZ, R8 ;  /* 0x000000ffff0a7224 */ /* 0x000fe200078e0008 */
[----:B------:R-:W-:-:S07]  /*01f0*/  MOV R11, R0 ;  /* 0x00000000000b7202 */ /* 0x000fce0000000f00 */
.L_x_9:
[----:B------:R-:W-:Y:S02]  /*0200*/  IMAD.U32 R2, RZ, RZ, UR5 ;  /* 0x00000005ff027e24 */ /* 0x000fe4000f8e00ff */
[----:B------:R-:W-:Y:S02]  /*0210*/  IMAD.U32 R3, RZ, RZ, UR6 ;  /* 0x00000006ff037e24 */ /* 0x000fe4000f8e00ff */
[----:B------:R-:W-:-:S05]  /*0220*/  IMAD.WIDE R2, R10, 0x4, R2 ;  /* 0x000000040a027825 */ /* 0x000fca00078e0202 */
[----:B------:R-:W2:Y:S04]  /*0230*/  LDG.E R24, desc[UR8][R2.64+-0x20] ;  /* 0xffffe00802187981 */ /* 0x000ea8000c1e1900 */
[----:B------:R-:W3:Y:S04]  /*0240*/  LDG.E R23, desc[UR8][R2.64+-0x1c] ;  /* 0xffffe40802177981 */ /* 0x000ee8000c1e1900 */
        /* <DEDUP_REMOVED lines=11> */
[----:B--2---:R-:W-:-:S03]  /*0300*/  FADD R24, R24, R9 ;  /* 0x0000000918187221 */ /* 0x004fc60000000000 */
[----:B------:R-:W2:Y:S01]  /*0310*/  LDG.E R9, desc[UR8][R2.64+0x14] ;  /* 0x0000140802097981 */ /* 0x000ea2000c1e1900 */
[----:B---3--:R-:W-:-:S03]  /*0320*/  FADD R27, R24, R23 ;  /* 0x00000017181b7221 */ /* 0x008fc60000000000 */
[----:B------:R-:W3:Y:S04]  /*0330*/  LDG.E R23, desc[UR8][R2.64+0x18] ;  /* 0x0000180802177981 */ /* 0x000ee8000c1e1900 */
[----:B------:R-:W3:Y:S01]  /*0340*/  LDG.E R24, desc[UR8][R2.64+0x1c] ;  /* 0x00001c0802187981 */ /* 0x000ee2000c1e1900 */
[----:B----4-:R-:W-:Y:S01]  /*0350*/  FADD R12, R27, R12 ;  /* 0x0000000c1b0c7221 */ /* 0x010fe20000000000 */
[----:B------:R-:W-:Y:S01]  /*0360*/  IADD3 R11, PT, PT, R11, 0x10, RZ ;  /* 0x000000100b0b7810 */ /* 0x000fe20007ffe0ff */
[----:B------:R-:W-:Y:S02]  /*0370*/  VIADD R10, R10, 0x10 ;  /* 0x000000100a0a7836 */ /* 0x000fe40000000000 */
[----:B-----5:R-:W-:Y:S01]  /*0380*/  FADD R13, R12, R13 ;  /* 0x0000000d0c0d7221 */ /* 0x020fe20000000000 */
[----:B------:R-:W-:-:S03]  /*0390*/  ISETP.NE.AND P3, PT, R11, RZ, PT ;  /* 0x000000ff0b00720c */ /* 0x000fc60003f65270 */
[----:B------:R-:W-:-:S04]  /*03a0*/  FADD R14, R13, R14 ;  /* 0x0000000e0d0e7221 */ /* 0x000fc80000000000 */
        /* <DEDUP_REMOVED lines=8> */
[----:B--2---:R-:W-:-:S04]  /*0430*/  FADD R22, R22, R9 ;  /* 0x0000000916167221 */ /* 0x004fc80000000000 */
[----:B---3--:R-:W-:-:S04]  /*0440*/  FADD R23, R22, R23 ;  /* 0x0000001716177221 */ /* 0x008fc80000000000 */
[----:B------:R-:W-:Y:S01]  /*0450*/  FADD R9, R23, R24 ;  /* 0x0000001817097221 */ /* 0x000fe20000000000 */
[----:B------:R-:W-:Y:S06]  /*0460*/  @P3 BRA `(.L_x_9) ;  /* 0xfffffffc00643947 */ /* 0x000fec000383ffff */
[----:B------:R-:W-:-:S07]  /*0470*/  MOV R11, R6 ;  /* 0x00000006000b7202 */ /* 0x000fce0000000f00 */
.L_x_8:
[----:B------:R-:W-:-:S13]  /*0480*/  ISETP.NE.AND P3, PT, R26, RZ, PT ;  /* 0x000000ff1a00720c */ /* 0x000fda0003f65270 */
[----:B------:R-:W-:Y:S05]  /*0490*/  @!P3 BRA `(.L_x_10) ;  /* 0x0000000000c8b947 */ /* 0x000fea0003800000 */
[----:B------:R-:W-:Y:S01]  /*04a0*/  ISETP.NE.AND P3, PT, R25, RZ, PT ;  /* 0x000000ff1900720c */ /* 0x000fe20003f65270 */
[----:B------:R-:W-:-:S12]  /*04b0*/  @!P0 BRA `(.L_x_11) ;  /* 0x0000000000508947 */ /* 0x000fd80003800000 */
[----:B------:R-:W0:Y:S01]  /*04c0*/  LDC.64 R2, c[0x0][0x380] ;  /* 0x0000e000ff027b82 */ /* 0x000e220000000a00 */
[----:B------:R-:W-:-:S04]  /*04d0*/  IMAD.IADD R13, R8, 0x1, R11 ;  /* 0x00000001080d7824 */ /* 0x000fc800078e020b */
[----:B0-----:R-:W-:-:S05]  /*04e0*/  IMAD.WIDE R2, R13, 0x4, R2 ;  /* 0x000000040d027825 */ /* 0x001fca00078e0202 */
[----:B------:R-:W2:Y:S04]  /*04f0*/  LDG.E R10, desc[UR8][R2.64] ;  /* 0x00000008020a7981 */ /* 0x000ea8000c1e1900 */
[----:B------:R-:W3:Y:S04]  /*0500*/  LDG.E R13, desc[UR8][R2.64+0x4] ;  /* 0x00000408020d7981 */ /* 0x000ee8000c1e1900 */
[----:B------:R-:W4:Y:S04]  /*0510*/  LDG.E R15, desc[UR8][R2.64+0x8] ;  /* 0x00000808020f7981 */ /* 0x000f28000c1e1900 */
[----:B------:R-:W5:Y:S04]  /*0520*/  LDG.E R17, desc[UR8][R2.64+0xc] ;  /* 0x00000c0802117981 */ /* 0x000f68000c1e1900 */
[----:B------:R-:W5:Y:S04]  /*0530*/  LDG.E R19, desc[UR8][R2.64+0x10] ;  /* 0x0000100802137981 */ /* 0x000f68000c1e1900 */
[----:B------:R-:W5:Y:S04]  /*0540*/  LDG.E R21, desc[UR8][R2.64+0x14] ;  /* 0x0000140802157981 */ /* 0x000f68000c1e1900 */
[----:B------:R-:W5:Y:S04]  /*0550*/  LDG.E R23, desc[UR8][R2.64+0x18] ;  /* 0x0000180802177981 */ /* 0x000f68000c1e1900 */
[----:B------:R-:W5:Y:S01]  /*0560*/  LDG.E R27, desc[UR8][R2.64+0x1c] ;  /* 0x00001c08021b7981 */ /* 0x000f62000c1e1900 */
[----:B------:R-:W-:Y:S01]  /*0570*/  IADD3 R11, PT, PT, R11, 0x8, RZ ;  /* 0x000000080b0b7810 */ /* 0x000fe20007ffe0ff */
[----:B--2---:R-:W-:-:S04]  /*0580*/  FADD R10, R9, R10 ;  /* 0x0000000a090a7221 */ /* 0x004fc80000000000 */
[----:B---3--:R-:W-:-:S04]  /*0590*/  FADD R10, R10, R13 ;  /* 0x0000000d0a0a7221 */ /* 0x008fc80000000000 */
[----:B----4-:R-:W-:-:S04]  /*05a0*/  FADD R10, R10, R15 ;  /* 0x0000000f0a0a7221 */ /* 0x010fc80000000000 */
[----:B-----5:R-:W-:-:S04]  /*05b0*/  FADD R10, R10, R17 ;  /* 0x000000110a0a7221 */ /* 0x020fc80000000000 */
[----:B------:R-:W-:-:S04]  /*05c0*/  FADD R10, R10, R19 ;  /* 0x000000130a0a7221 */ /* 0x000fc80000000000 */
[----:B------:R-:W-:-:S04]  /*05d0*/  FADD R10, R10, R21 ;  /* 0x000000150a0a7221 */ /* 0x000fc80000000000 */
[----:B------:R-:W-:-:S04]  /*05e0*/  FADD R10, R10, R23 ;  /* 0x000000170a0a7221 */ /* 0x000fc80000000000 */
[----:B------:R-:W-:-:S07]  /*05f0*/  FADD R9, R10, R27 ;  /* 0x0000001b0a097221 */ /* 0x000fce0000000000 */
.L_x_11:
        /* <DEDUP_REMOVED lines=9> */
[----:B------:R-:W5:Y:S01]  /*0690*/  LDG.E R17, desc[UR8][R2.64+0xc] ;  /* 0x00000c0802117981 */ /* 0x000f62000c1e1900 */
[----:B------:R-:W-:Y:S01]  /*06a0*/  IADD3 R11, PT, PT, R11, 0x4, RZ ;  /* 0x000000040b0b7810 */ /* 0x000fe20007ffe0ff */
[----:B--2---:R-:W-:-:S04]  /*06b0*/  FADD R10, R9, R10 ;  /* 0x0000000a090a7221 */ /* 0x004fc80000000000 */
[----:B---3--:R-:W-:-:S04]  /*06c0*/  FADD R10, R10, R13 ;  /* 0x0000000d0a0a7221 */ /* 0x008fc80000000000 */
[----:B----4-:R-:W-:-:S04]  /*06d0*/  FADD R10, R10, R15 ;  /* 0x0000000f0a0a7221 */ /* 0x010fc80000000000 */
[----:B-----5:R-:W-:-:S07]  /*06e0*/  FADD R9, R10, R17 ;  /* 0x000000110a097221 */ /* 0x020fce0000000000 */
.L_x_12:
[----:B------:R-:W-:Y:S05]  /*06f0*/  @!P3 BRA `(.L_x_10) ;  /* 0x000000000030b947 */ /* 0x000fea0003800000 */
[----:B------:R-:W0:Y:S01]  /*0700*/  LDC.64 R2, c[0x0][0x380] ;  /* 0x0000e000ff027b82 */ /* 0x000e220000000a00 */
[----:B------:R-:W-:-:S04]  /*0710*/  IMAD.IADD R11, R8, 0x1, R11 ;  /* 0x00000001080b7824 */ /* 0x000fc800078e020b */
[----:B0-----:R-:W-:-:S05]  /*0720*/  IMAD.WIDE R2, R11, 0x4, R2 ;  /* 0x000000040b027825 */ /* 0x001fca00078e0202 */
[----:B------:R-:W2:Y:S01]  /*0730*/  LDG.E R8, desc[UR8][R2.64] ;  /* 0x0000000802087981 */ /* 0x000ea2000c1e1900 */
[----:B------:R-:W-:Y:S01]  /*0740*/  ISETP.NE.AND P3, PT, R5, 0x1, PT ;  /* 0x000000010500780c */ /* 0x000fe20003f65270 */
[----:B--2---:R-:W-:-:S12]  /*0750*/  FADD R9, R9, R8 ;  /* 0x0000000809097221 */ /* 0x004fd80000000000 */
[----:B------:R-:W-:Y:S05]  /*0760*/  @!P3 BRA `(.L_x_10) ;  /* 0x000000000014b947 */ /* 0x000fea0003800000 */
[----:B------:R-:W-:Y:S01]  /*0770*/  ISETP.NE.AND P3, PT, R5, 0x2, PT ;  /* 0x000000020500780c */ /* 0x000fe20003f65270 */
[----:B------:R-:W2:-:S12]  /*0780*/  LDG.E R8, desc[UR8][R2.64+0x4] ;  /* 0x0000040802087981 */ /* 0x000e98000c1e1900 */
[----:B------:R-:W3:Y:S01]  /*0790*/  @P3 LDG.E R10, desc[UR8][R2.64+0x8] ;  /* 0x00000808020a3981 */ /* 0x000ee2000c1e1900 */
[----:B--2---:R-:W-:-:S04]  /*07a0*/  FADD R9, R9, R8 ;  /* 0x0000000809097221 */ /* 0x004fc80000000000 */
[----:B---3--:R-:W-:-:S07]  /*07b0*/  @P3 FADD R9, R9, R10 ;  /* 0x0000000a09093221 */ /* 0x008fce0000000000 */
.L_x_10:
[----:B------:R-:W-:Y:S05]  /*07c0*/  @P2 BRA `(.L_x_13) ;  /* 0xfffffff800642947 */ /* 0x000fea000383ffff */
.L_x_7:
[----:B------:R-:W-:-:S05]  /*07d0*/  IMAD R7, R7, R7, RZ ;  /* 0x0000000707077224 */ /* 0x000fca00078e02ff */
[----:B------:R-:W-:-:S04]  /*07e0*/  I2FP.F32.U32 R6, R7 ;  /* 0x0000000700067245 */ /* 0x000fc80000201000 */
[----:B------:R-:W0:Y:S08]  /*07f0*/  MUFU.RCP R3, R6 ;  /* 0x0000000600037308 */ /* 0x000e300000001000 */
[----:B------:R-:W1:Y:S01]  /*0800*/  FCHK P0, R9, R6 ;  /* 0x0000000609007302 */ /* 0x000e620000000000 */
[----:B0-----:R-:W-:-:S04]  /*0810*/  FFMA R0, -R6, R3, 1 ;  /* 0x3f80000006007423 */ /* 0x001fc80000000103 */
[----:B------:R-:W-:-:S04]  /*0820*/  FFMA R0, R3, R0, R3 ;  /* 0x0000000003007223 */ /* 0x000fc80000000003 */
[----:B------:R-:W-:-:S04]  /*0830*/  FFMA R3, R0, R9, RZ ;  /* 0x0000000900037223 */ /* 0x000fc800000000ff */
[----:B------:R-:W-:-:S04]  /*0840*/  FFMA R2, -R6, R3, R9 ;  /* 0x0000000306027223 */ /* 0x000fc80000000109 */
[----:B------:R-:W-:Y:S01]  /*0850*/  FFMA R7, R0, R2, R3 ;  /* 0x0000000200077223 */ /* 0x000fe20000000003 */
[----:B-1----:R-:W-:Y:S06]  /*0860*/  @!P0 BRA `(.L_x_14) ;  /* 0x0000000000108947 */ /* 0x002fec0003800000 */
[----:B------:R-:W-:Y:S02]  /*0870*/  MOV R3, R9 ;  /* 0x0000000900037202 */ /* 0x000fe40000000f00 */
[----:B------:R-:W-:-:S07]  /*0880*/  MOV R2, 0x8a0 ;  /* 0x000008a000027802 */ /* 0x000fce0000000f00 */
[----:B------:R-:W-:Y:S05]  /*0890*/  CALL.REL.NOINC `($__internal_0_$__cuda_sm3x_div_rn_noftz_f32_slowpath) ;  /* 0x0000000000147944 */ /* 0x000fea0003c00000 */
[----:B------:R-:W-:-:S07]  /*08a0*/  IMAD.MOV.U32 R7, RZ, RZ, R0 ;  /* 0x000000ffff077224 */ /* 0x000fce00078e0000 */
.L_x_14:
[----:B------:R-:W0:Y:S02]  /*08b0*/  LDC.64 R2, c[0x0][0x388] ;  /* 0x0000e200ff027b82 */ /* 0x000e240000000a00 */
[----:B0-----:R-:W-:-:S05]  /*08c0*/  IMAD.WIDE.U32 R4, R4, 0x4, R2 ;  /* 0x0000000404047825 */ /* 0x001fca00078e0002 */
[----:B------:R-:W-:Y:S01]  /*08d0*/  STG.E desc[UR8][R4.64], R7 ;  /* 0x0000000704007986 */ /* 0x000fe2000c101908 */
[----:B------:R-:W-:Y:S05]  /*08e0*/  EXIT ;  /* 0x000000000000794d */ /* 0x000fea0003800000 */
        .weak           $__internal_0_$__cuda_sm3x_div_rn_noftz_f32_slowpath
        .type           $__internal_0_$__cuda_sm3x_div_rn_noftz_f32_slowpath,@function
        .size           $__internal_0_$__cuda_sm3x_div_rn_noftz_f32_slowpath,(.L_x_125 - $__internal_0_$__cuda_sm3x_div_rn_noftz_f32_slowpath)
$__internal_0_$__cuda_sm3x_div_rn_noftz_f32_slowpath:
[----:B------:R-:W-:Y:S02]  /*08f0*/  SHF.R.U32.HI R5, RZ, 0x17, R6 ;  /* 0x00000017ff057819 */ /* 0x000fe40000011606 */
[----:B------:R-:W-:Y:S02]  /*0900*/  SHF.R.U32.HI R0, RZ, 0x17, R3 ;  /* 0x00000017ff007819 */ /* 0x000fe40000011603 */
[----:B------:R-:W-:Y:S02]  /*0910*/  LOP3.LUT R5, R5, 0xff, RZ, 0xc0, !PT ;  /* 0x000000ff05057812 */ /* 0x000fe400078ec0ff */
[----:B------:R-:W-:Y:S02]  /*0920*/  LOP3.LUT R10, R0, 0xff, RZ, 0xc0, !PT ;  /* 0x000000ff000a7812 */ /* 0x000fe400078ec0ff */
[----:B------:R-:W-:-:S03]  /*0930*/  IADD3 R8, PT, PT, R5, -0x1, RZ ;  /* 0xffffffff05087810 */ /* 0x000fc60007ffe0ff */
[----:B------:R-:W-:Y:S01]  /*0940*/  VIADD R9, R10, 0xffffffff ;  /* 0xffffffff0a097836 */ /* 0x000fe20000000000 */
[----:B------:R-:W-:-:S04]  /*0950*/  ISETP.GT.U32.AND P0, PT, R8, 0xfd, PT ;  /* 0x000000fd0800780c */ /* 0x000fc80003f04070 */
[----:B------:R-:W-:-:S13]  /*0960*/  ISETP.GT.U32.OR P0, PT, R9, 0xfd, P0 ;  /* 0x000000fd0900780c */ /* 0x000fda0000704470 */
[----:B------:R-:W-:Y:S01]  /*0970*/  @!P0 MOV R7, RZ ;  /* 0x000000ff00078202 */ /* 0x000fe20000000f00 */
[----:B------:R-:W-:Y:S06]  /*0980*/  @!P0 BRA `(.L_x_15) ;  /* 0x0000000000608947 */ /* 0x000fec0003800000 */
[----:B------:R-:W-:Y:S01]  /*0990*/  FSETP.GTU.FTZ.AND P0, PT, |R3|, +INF , PT ;  /* 0x7f8000000300780b */ /* 0x000fe20003f1c200 */
[----:B------:R-:W-:Y:S01]  /*09a0*/  IMAD.MOV.U32 R0, RZ, RZ, R6 ;  /* 0x000000ffff007224 */ /* 0x000fe200078e0006 */
[----:B------:R-:W-:-:S04]  /*09b0*/  FSETP.GTU.FTZ.AND P1, PT, |R6|, +INF , PT ;  /* 0x7f8000000600780b */ /* 0x000fc80003f3c200 */
[----:B------:R-:W-:-:S13]  /*09c0*/  PLOP3.LUT P0, PT, P0, P1, PT, 0xf8, 0x8f ;  /* 0x00000000008f781c */ /* 0x000fda0000703f70 */
[----:B------:R-:W-:Y:S05]  /*09d0*/  @P0 BRA `(.L_x_16) ;  /* 0x0000000400440947 */ /* 0x000fea0003800000 */
[----:B------:R-:W-:-:S13]  /*09e0*/  LOP3.LUT P0, RZ, R6, 0x7fffffff, R3, 0xc8, !PT ;  /* 0x7fffffff06ff7812 */ /* 0x000fda000780c803 */
[----:B------:R-:W-:Y:S05]  /*09f0*/  @!P0 BRA `(.L_x_17) ;  /* 0x0000000400348947 */ /* 0x000fea0003800000 */
[C---:B------:R-:W-:Y:S02]  /*0a00*/  FSETP.NEU.FTZ.AND P2, PT, |R3|.reuse, +INF , PT ;  /* 0x7f8000000300780b */ /* 0x040fe40003f5d200 */
[----:B------:R-:W-:Y:S02]  /*0a10*/  FSETP.NEU.FTZ.AND P1, PT, |R0|, +INF , PT ;  /* 0x7f8000000000780b */ /* 0x000fe40003f3d200 */
[----:B------:R-:W-:-:S11]  /*0a20*/  FSETP.NEU.FTZ.AND P0, PT, |R3|, +INF , PT ;  /* 0x7f8000000300780b */ /* 0x000fd60003f1d200 */
[----:B------:R-:W-:Y:S05]  /*0a30*/  @!P1 BRA !P2, `(.L_x_17) ;  /* 0x0000000400249947 */ /* 0x000fea0005000000 */
[----:B------:R-:W-:-:S04]  /*0a40*/  LOP3.LUT P2, RZ, R3, 0x7fffffff, RZ, 0xc0, !PT ;  /* 0x7fffffff03ff7812 */ /* 0x000fc8000784c0ff */
[----:B------:R-:W-:-:S13]  /*0a50*/  PLOP3.LUT P1, PT, P1, P2, PT, 0x2f, 0xf2 ;  /* 0x0000000000f2781c */ /* 0x000fda0000f24577 */
[----:B------:R-:W-:Y:S05]  /*0a60*/  @P1 BRA `(.L_x_18) ;  /* 0x0000000400101947 */ /* 0x000fea0003800000 */
[----:B------:R-:W-:-:S04]  /*0a70*/  LOP3.LUT P1, RZ, R6, 0x7fffffff, RZ, 0xc0, !PT ;  /* 0x7fffffff06ff7812 */ /* 0x000fc8000782c0ff */
[----:B------:R-:W-:-:S13]  /*0a80*/  PLOP3.LUT P0, PT, P0, P1, PT, 0x2f, 0xf2 ;  /* 0x0000000000f2781c */ /* 0x000fda0000702577 */
[----:B------:R-:W-:Y:S05]  /*0a90*/  @P0 BRA `(.L_x_19) ;  /* 0x0000000000f80947 */ /* 0x000fea0003800000 */
[----:B------:R-:W-:Y:S02]  /*0aa0*/  ISETP.GE.AND P0, PT, R9, RZ, PT ;  /* 0x000000ff0900720c */ /* 0x000fe40003f06270 */
[----:B------:R-:W-:-:S11]  /*0ab0*/  ISETP.GE.AND P1, PT, R8, RZ, PT ;  /* 0x000000ff0800720c */ /* 0x000fd60003f26270 */
[----:B------:R-:W-:Y:S01]  /*0ac0*/  @P0 MOV R7, RZ ;  /* 0x000000ff00070202 */ /* 0x000fe20000000f00 */
[----:B------:R-:W-:Y:S02]  /*0ad0*/  @!P0 IMAD.MOV.U32 R7, RZ, RZ, -0x40 ;  /* 0xffffffc0ff078424 */ /* 0x000fe400078e00ff */
[----:B------:R-:W-:Y:S01]  /*0ae0*/  @!P0 FFMA R3, R3, 1.84467440737095516160e+19, RZ ;  /* 0x5f80000003038823 */ /* 0x000fe200000000ff */
[----:B------:R-:W-:Y:S02]  /*0af0*/  @!P1 FFMA R6, R0, 1.84467440737095516160e+19, RZ ;  /* 0x5f80000000069823 */ /* 0x000fe400000000ff */
[----:B------:R-:W-:-:S07]  /*0b00*/  @!P1 IADD3 R7, PT, PT, R7, 0x40, RZ ;  /* 0x0000004007079810 */ /* 0x000fce0007ffe0ff */
.L_x_15:
[----:B------:R-:W-:-:S05]  /*0b10*/  LEA R9, R5, 0xc0800000, 0x17 ;  /* 0xc080000005097811 */ /* 0x000fca00078eb8ff */
[----:B------:R-:W-:Y:S01]  /*0b20*/  IMAD.IADD R9, R6, 0x1, -R9 ;  /* 0x0000000106097824 */ /* 0x000fe200078e0a09 */
[----:B------:R-:W-:-:S03]  /*0b30*/  IADD3 R6, PT, PT, R10, -0x7f, RZ ;  /* 0xffffff810a067810 */ /* 0x000fc60007ffe0ff */
[----:B------:R-:W0:Y:S01]  /*0b40*/  MUFU.RCP R8, R9 ;  /* 0x0000000900087308 */ /* 0x000e220000001000 */
[----:B------:R-:W-:Y:S01]  /*0b50*/  FADD.FTZ R11, -R9, -RZ ;  /* 0x800000ff090b7221 */ /* 0x000fe20000010100 */
[C---:B------:R-:W-:Y:S01]  /*0b60*/  IMAD R0, R6.reuse, -0x800000, R3 ;  /* 0xff80000006007824 */ /* 0x040fe200078e0203 */
[----:B------:R-:W-:-:S05]  /*0b70*/  IADD3 R6, PT, PT, R6, 0x7f, -R5 ;  /* 0x0000007f06067810 */ /* 0x000fca0007ffe805 */
[----:B------:R-:W-:Y:S02]  /*0b80*/  IMAD.IADD R6, R6, 0x1, R7 ;  /* 0x0000000106067824 */ /* 0x000fe400078e0207 */
[----:B0-----:R-:W-:-:S04]  /*0b90*/  FFMA R13, R8, R11, 1 ;  /* 0x3f800000080d7423 */ /* 0x001fc8000000000b */
[----:B------:R-:W-:-:S04]  /*0ba0*/  FFMA R10, R8, R13, R8 ;  /* 0x0000000d080a7223 */ /* 0x000fc80000000008 */
[----:B------:R-:W-:-:S04]  /*0bb0*/  FFMA R3, R0, R10, RZ ;  /* 0x0000000a00037223 */ /* 0x000fc800000000ff */
[----:B------:R-:W-:-:S04]  /*0bc0*/  FFMA R8, R11, R3, R0 ;  /* 0x000000030b087223 */ /* 0x000fc80000000000 */
[----:B------:R-:W-:-:S04]  /*0bd0*/  FFMA R13, R10, R8, R3 ;  /* 0x000000080a0d7223 */ /* 0x000fc80000000003 */
[----:B------:R-:W-:-:S04]  /*0be0*/  FFMA R8, R11, R13, R0 ;  /* 0x0000000d0b087223 */ /* 0x000fc80000000000 */
[----:B------:R-:W-:-:S05]  /*0bf0*/  FFMA R0, R10, R8, R13 ;  /* 0x000000080a007223 */ /* 0x000fca000000000d */
[----:B------:R-:W-:-:S04]  /*0c00*/  SHF.R.U32.HI R3, RZ, 0x17, R0 ;  /* 0x00000017ff037819 */ /* 0x000fc80000011600 */
[----:B------:R-:W-:-:S04]  /*0c10*/  LOP3.LUT R3, R3, 0xff, RZ, 0xc0, !PT ;  /* 0x000000ff03037812 */ /* 0x000fc800078ec0ff */
[----:B------:R-:W-:-:S05]  /*0c20*/  IADD3 R7, PT, PT, R3, R6, RZ ;  /* 0x0000000603077210 */ /* 0x000fca0007ffe0ff */
[----:B------:R-:W-:-:S05]  /*0c30*/  VIADD R3, R7, 0xffffffff ;  /* 0xffffffff07037836 */ /* 0x000fca0000000000 */
[----:B------:R-:W-:-:S13]  /*0c40*/  ISETP.GE.U32.AND P0, PT, R3, 0xfe, PT ;  /* 0x000000fe0300780c */ /* 0x000fda0003f06070 */
[----:B------:R-:W-:Y:S05]  /*0c50*/  @!P0 BRA `(.L_x_20) ;  /* 0x0000000000808947 */ /* 0x000fea0003800000 */
[----:B------:R-:W-:-:S13]  /*0c60*/  ISETP.GT.AND P0, PT, R7, 0xfe, PT ;  /* 0x000000fe0700780c */ /* 0x000fda0003f04270 */
[----:B------:R-:W-:Y:S05]  /*0c70*/  @P0 BRA `(.L_x_21) ;  /* 0x00000000006c0947 */ /* 0x000fea0003800000 */
[----:B------:R-:W-:-:S13]  /*0c80*/  ISETP.GE.AND P0, PT, R7, 0x1, PT ;  /* 0x000000010700780c */ /* 0x000fda0003f06270 */
[----:B------:R-:W-:Y:S05]  /*0c90*/  @P0 BRA `(.L_x_22) ;  /* 0x0000000000980947 */ /* 0x000fea0003800000 */
[----:B------:R-:W-:Y:S02]  /*0ca0*/  ISETP.GE.AND P0, PT, R7, -0x18, PT ;  /* 0xffffffe80700780c */ /* 0x000fe40003f06270 */
[----:B------:R-:W-:-:S11]  /*0cb0*/  LOP3.LUT R0, R0, 0x80000000, RZ, 0xc0, !PT ;  /* 0x8000000000007812 */ /* 0x000fd600078ec0ff */
[----:B------:R-:W-:Y:S05]  /*0cc0*/  @!P0 BRA `(.L_x_22) ;  /* 0x00000000008c8947 */ /* 0x000fea0003800000 */
[CCC-:B------:R-:W-:Y:S01]  /*0cd0*/  FFMA.RZ R3, R10.reuse, R8.reuse, R13.reuse ;  /* 0x000000080a037223 */ /* 0x1c0fe2000000c00d */
[CCC-:B------:R-:W-:Y:S01]  /*0ce0*/  FFMA.RM R6, R10.reuse, R8.reuse, R13.reuse ;  /* 0x000000080a067223 */ /* 0x1c0fe2000000400d */
[C---:B------:R-:W-:Y:S02]  /*0cf0*/  ISETP.NE.AND P2, PT, R7.reuse, RZ, PT ;  /* 0x000000ff0700720c */ /* 0x040fe40003f45270 */
[----:B------:R-:W-:Y:S02]  /*0d00*/  ISETP.NE.AND P1, PT, R7, RZ, PT ;  /* 0x000000ff0700720c */ /* 0x000fe40003f25270 */
[----:B------:R-:W-:Y:S01]  /*0d10*/  LOP3.LUT R5, R3, 0x7fffff, RZ, 0xc0, !PT ;  /* 0x007fffff03057812 */ /* 0x000fe200078ec0ff */
[----:B------:R-:W-:Y:S01]  /*0d20*/  FFMA.RP R3, R10, R8, R13 ;  /* 0x000000080a037223 */ /* 0x000fe2000000800d */
[----:B------:R-:W-:Y:S01]  /*0d30*/  IADD3 R8, PT, PT, R7, 0x20, RZ ;  /* 0x0000002007087810 */ /* 0x000fe20007ffe0ff */
[----:B------:R-:W-:Y:S01]  /*0d40*/  IMAD.MOV R7, RZ, RZ, -R7 ;  /* 0x000000ffff077224 */ /* 0x000fe200078e0a07 */
[----:B------:R-:W-:-:S02]  /*0d50*/  LOP3.LUT R5, R5, 0x800000, RZ, 0xfc, !PT ;  /* 0x0080000005057812 */ /* 0x000fc400078efcff */
[----:B------:R-:W-:Y:S02]  /*0d60*/  FSETP.NEU.FTZ.AND P0, PT, R3, R6, PT ;  /* 0x000000060300720b */ /* 0x000fe40003f1d000 */
[----:B------:R-:W-:Y:S02]  /*0d70*/  SHF.L.U32 R8, R5, R8, RZ ;  /* 0x0000000805087219 */ /* 0x000fe400000006ff */
[----:B------:R-:W-:Y:S02]  /*0d80*/  SEL R6, R7, RZ, P2 ;  /* 0x000000ff07067207 */ /* 0x000fe40001000000 */
[----:B------:R-:W-:Y:S02]  /*0d90*/  ISETP.NE.AND P1, PT, R8, RZ, P1 ;  /* 0x000000ff0800720c */ /* 0x000fe40000f25270 */
[----:B------:R-:W-:Y:S02]  /*0da0*/  SHF.R.U32.HI R6, RZ, R6, R5 ;  /* 0x00000006ff067219 */ /* 0x000fe40000011605 */
[----:B------:R-:W-:-:S02]  /*0db0*/  PLOP3.LUT P0, PT, P0, P1, PT, 0xf8, 0x8f ;  /* 0x00000000008f781c */ /* 0x000fc40000703f70 */
[----:B------:R-:W-:Y:S02]  /*0dc0*/  SHF.R.U32.HI R8, RZ, 0x1, R6 ;  /* 0x00000001ff087819 */ /* 0x000fe40000011606 */
[----:B------:R-:W-:-:S04]  /*0dd0*/  SEL R3, RZ, 0x1, !P0 ;  /* 0x00000001ff037807 */ /* 0x000fc80004000000 */
[----:B------:R-:W-:-:S04]  /*0de0*/  LOP3.LUT R3, R3, 0x1, R8, 0xf8, !PT ;  /* 0x0000000103037812 */ /* 0x000fc800078ef808 */
[----:B------:R-:W-:-:S04]  /*0df0*/  LOP3.LUT R3, R3, R6, RZ, 0xc0, !PT ;  /* 0x0000000603037212 */ /* 0x000fc800078ec0ff */
[----:B------:R-:W-:-:S04]  /*0e00*/  IADD3 R3, PT, PT, R8, R3, RZ ;  /* 0x0000000308037210 */ /* 0x000fc80007ffe0ff */
[----:B------:R-:W-:Y:S01]  /*0e10*/  LOP3.LUT R0, R3, R0, RZ, 0xfc, !PT ;  /* 0x0000000003007212 */ /* 0x000fe200078efcff */
[----:B------:R-:W-:Y:S06]  /*0e20*/  BRA `(.L_x_22) ;  /* 0x0000000000347947 */ /* 0x000fec0003800000 */
.L_x_21:
[----:B------:R-:W-:-:S04]  /*0e30*/  LOP3.LUT R0, R0, 0x80000000, RZ, 0xc0, !PT ;  /* 0x8000000000007812 */ /* 0x000fc800078ec0ff */
[----:B------:R-:W-:Y:S01]  /*0e40*/  LOP3.LUT R0, R0, 0x7f800000, RZ, 0xfc, !PT ;  /* 0x7f80000000007812 */ /* 0x000fe200078efcff */
[----:B------:R-:W-:Y:S06]  /*0e50*/  BRA `(.L_x_22) ;  /* 0x0000000000287947 */ /* 0x000fec0003800000 */
.L_x_20:
[----:B------:R-:W-:Y:S01]  /*0e60*/  IMAD R0, R6, 0x800000, R0 ;  /* 0x0080000006007824 */ /* 0x000fe200078e0200 */
[----:B------:R-:W-:Y:S06]  /*0e70*/  BRA `(.L_x_22) ;  /* 0x0000000000207947 */ /* 0x000fec0003800000 */
.L_x_19:
[----:B------:R-:W-:-:S04]  /*0e80*/  LOP3.LUT R0, R6, 0x80000000, R3, 0x48, !PT ;  /* 0x8000000006007812 */ /* 0x000fc800078e4803 */
[----:B------:R-:W-:Y:S01]  /*0e90*/  LOP3.LUT R0, R0, 0x7f800000, RZ, 0xfc, !PT ;  /* 0x7f80000000007812 */ /* 0x000fe200078efcff */
[----:B------:R-:W-:Y:S06]  /*0ea0*/  BRA `(.L_x_22) ;  /* 0x0000000000147947 */ /* 0x000fec0003800000 */
.L_x_18:
[----:B------:R-:W-:Y:S01]  /*0eb0*/  LOP3.LUT R0, R6, 0x80000000, R3, 0x48, !PT ;  /* 0x8000000006007812 */ /* 0x000fe200078e4803 */
[----:B------:R-:W-:Y:S06]  /*0ec0*/  BRA `(.L_x_22) ;  /* 0x00000000000c7947 */ /* 0x000fec0003800000 */
.L_x_17:
[----:B------:R-:W0:Y:S01]  /*0ed0*/  MUFU.RSQ R0, -QNAN ;  /* 0xffc0000000007908 */ /* 0x000e220000001400 */
[----:B------:R-:W-:Y:S05]  /*0ee0*/  BRA `(.L_x_22) ;  /* 0x0000000000047947 */ /* 0x000fea0003800000 */
.L_x_16:
[----:B------:R-:W-:-:S07]  /*0ef0*/  FADD.FTZ R0, R3, R0 ;  /* 0x0000000003007221 */ /* 0x000fce0000010000 */
.L_x_22:
[----:B------:R-:W-:-:S04]  /*0f00*/  HFMA2 R3, -RZ, RZ, 0, 0 ;  /* 0x00000000ff037431 */ /* 0x000fc800000001ff */
[----:B0-----:R-:W-:Y:S05]  /*0f10*/  RET.REL.NODEC R2 `(_Z9globalavgPfS_i) ;  /* 0xfffffff002387950 */ /* 0x001fea0003c3ffff */
.L_x_23:
        /* <DEDUP_REMOVED lines=14> */
.L_x_125:


//--------------------- .text._Z11basic_blockPfS_S_ib --------------------------
	.section	.text._Z11basic_blockPfS_S_ib,"ax",@progbits
	.align	128
        .global         _Z11basic_blockPfS_S_ib
        .type           _Z11basic_blockPfS_S_ib,@function
        .size           _Z11basic_blockPfS_S_ib,(.L_x_132 - _Z11basic_blockPfS_S_ib)
        .other          _Z11basic_blockPfS_S_ib,@"STO_CUDA_ENTRY STV_DEFAULT"
_Z11basic_blockPfS_S_ib:
.text._Z11basic_blockPfS_S_ib:
[----:B------:R-:W-:Y:S01]  /*0000*/  LDC R1, c[0x0][0x37c] ;  /* 0x0000df00ff017b82 */ /* 0x000fe20000000800 */
[----:B------:R-:W0:Y:S07]  /*0010*/  S2R R0, SR_TID.X ;  /* 0x0000000000007919 */ /* 0x000e2e0000002100 */
[----:B------:R-:W0:Y:S01]  /*0020*/  S2UR UR7, SR_CTAID.Y ;  /* 0x00000000000779c3 */ /* 0x000e220000002600 */
[----:B------:R-:W1:Y:S01]  /*0030*/  LDCU.64 UR4, c[0x0][0x358] ;  /* 0x00006b00ff0477ac */ /* 0x000e620008000a00 */
[----:B------:R-:W2:Y:S06]  /*0040*/  S2R R6, SR_TID.Y ;  /* 0x0000000000067919 */ /* 0x000eac0000002200 */
[----:B------:R-:W0:Y:S08]  /*0050*/  LDC R7, c[0x0][0x360] ;  /* 0x0000d800ff077b82 */ /* 0x000e300000000800 */
[----:B------:R-:W-:Y:S08]  /*0060*/  S2UR UR6, SR_CTAID.X ;  /* 0x00000000000679c3 */ /* 0x000ff00000002500 */
[----:B------:R-:W2:Y:S08]  /*0070*/  S2UR UR8, SR_CTAID.Z ;  /* 0x00000000000879c3 */ /* 0x000eb00000002700 */
[----:B------:R-:W2:Y:S01]  /*0080*/  LDC R9, c[0x0][0x364] ;  /* 0x0000d900ff097b82 */ /* 0x000ea20000000800 */
[----:B0-----:R-:W-:-:S07]  /*0090*/  IMAD R0, R7, UR7, R0 ;  /* 0x0000000707007c24 */ /* 0x001fce000f8e0200 */
[----:B------:R-:W0:Y:S08]  /*00a0*/  LDC R11, c[0x0][0x398] ;  /* 0x0000e600ff0b7b82 */ /* 0x000e300000000800 */
[----:B------:R-:W3:Y:S08]  /*00b0*/  LDC.64 R2, c[0x0][0x380] ;  /* 0x0000e000ff027b82 */ /* 0x000ef00000000a00 */
[----:B------:R-:W4:Y:S01]  /*00c0*/  LDC.64 R4, c[0x0][0x388] ;  /* 0x0000e200ff047b82 */ /* 0x000f220000000a00 */
[----:B--2---:R-:W-:-:S02]  /*00d0*/  IMAD R6, R9, UR8, R6 ;  /* 0x0000000809067c24 */ /* 0x004fc4000f8e0206 */
[----:B0-----:R-:W-:-:S05]  /*00e0*/  IMAD R7, R11, UR6, R0 ;  /* 0x000000060b077c24 */ /* 0x001fca000f8e0200 */
[----:B------:R-:W0:Y:S01]  /*00f0*/  LDC.U8 R0, c[0x0][0x39c] ;  /* 0x0000e700ff007b82 */ /* 0x000e220000000000 */
[----:B------:R-:W-:-:S04]  /*0100*/  IMAD R9, R7, R11, R6 ;  /* 0x0000000b07097224 */ /* 0x000fc800078e0206 */
[----:B---3--:R-:W-:-:S03]  /*0110*/  IMAD.WIDE R2, R9, 0x4, R2 ;  /* 0x0000000409027825 */ /* 0x008fc600078e0202 */
[----:B------:R-:W2:Y:S03]  /*0120*/  LDC.64 R6, c[0x0][0x390] ;  /* 0x0000e400ff067b82 */ /* 0x000ea60000000a00 */
[----:B-1----:R-:W3:Y:S01]  /*0130*/  LDG.E R2, desc[UR4][R2.64] ;  /* 0x0000000402027981 */ /* 0x002ee2000c1e1900 */
[----:B----4-:R-:W-:-:S06]  /*0140*/  IMAD.WIDE R4, R9, 0x4, R4 ;  /* 0x0000000409047825 */ /* 0x010fcc00078e0204 */
[----:B------:R-:W3:Y:S01]  /*0150*/  LDG.E R5, desc[UR4][R4.64] ;  /* 0x0000000404057981 */ /* 0x000ee2000c1e1900 */
[----:B0-----:R-:W-:-:S04]  /*0160*/  PRMT R0, R0, 0x8880, RZ ;  /* 0x0000888000007816 */ /* 0x001fc800000000ff */
[----:B------:R-:W-:Y:S01]  /*0170*/  ISETP.NE.AND P0, PT, R0, 0x1, PT ;  /* 0x000000010000780c */ /* 0x000fe20003f05270 */
[----:B--2---:R-:W-:-:S04]  /*0180*/  IMAD.WIDE R6, R9, 0x4, R6 ;  /* 0x0000000409067825 */ /* 0x004fc800078e0206 */
[C---:B---3--:R-:W-:Y:S01]  /*0190*/  FADD R11, R2.reuse, R5 ;  /* 0x00000005020b7221 */ /* 0x048fe20000000000 */
[----:B------:R-:W-:-:S07]  /*01a0*/  FSETP.GEU.AND P1, PT, R2, -R5, PT ;  /* 0x800000050200720b */ /* 0x000fce0003f2e000 */
[----:B------:R-:W-:-:S05]  /*01b0*/  @!P0 FSEL R11, R11, RZ, P1 ;  /* 0x000000ff0b0b8208 */ /* 0x000fca0000800000 */
[----:B------:R-:W-:Y:S01]  /*01c0*/  STG.E desc[UR4][R6.64], R11 ;  /* 0x0000000b06007986 */ /* 0x000fe2000c101904 */
[----:B------:R-:W-:Y:S05]  /*01d0*/  EXIT ;  /* 0x000000000000794d */ /* 0x000fea0003800000 */
.L_x_24:
        /* <DEDUP_REMOVED lines=10> */
.L_x_132:


//--------------------- .text._Z9batchnormPfS_S_S_S_S_ib --------------------------
	.section	.text._Z9batchnormPfS_S_S_S_S_ib,"ax",@progbits
	.align	128
        .global         _Z9batchnormPfS_S_S_S_S_ib
        .type           _Z9batchnormPfS_S_S_S_S_ib,@function
        .size           _Z9batchnormPfS_S_S_S_S_ib,(.L_x_127 - _Z9batchnormPfS_S_S_S_S_ib)
        .other          _Z9batchnormPfS_S_S_S_S_ib,@"STO_CUDA_ENTRY STV_DEFAULT"
_Z9batchnormPfS_S_S_S_S_ib:
.text._Z9batchnormPfS_S_S_S_S_ib:
[----:B------:R-:W-:Y:S01]  /*0000*/  LDC R1, c[0x0][0x37c] ;  /* 0x0000df00ff017b82 */ /* 0x000fe20000000800 */
[----:B------:R-:W0:Y:S07]  /*0010*/  S2R R4, SR_CTAID.X ;  /* 0x0000000000047919 */ /* 0x000e2e0000002500 */
[----:B------:R-:W0:Y:S01]  /*0020*/  LDC.64 R2, c[0x0][0x398] ;  /* 0x0000e600ff027b82 */ /* 0x000e220000000a00 */
[----:B------:R-:W1:Y:S01]  /*0030*/  LDCU.64 UR4, c[0x0][0x358] ;  /* 0x00006b00ff0477ac */ /* 0x000e620008000a00 */
[----:B------:R-:W2:Y:S01]  /*0040*/  S2R R5, SR_TID.X ;  /* 0x0000000000057919 */ /* 0x000ea20000002100 */
[----:B------:R-:W3:Y:S01]  /*0050*/  LDCU UR8, c[0x0][0x3b0] ;  /* 0x00007600ff0877ac */ /* 0x000ee20008000800 */
[----:B------:R-:W4:Y:S04]  /*0060*/  S2R R0, SR_TID.Y ;  /* 0x0000000000007919 */ /* 0x000f280000002200 */
[----:B------:R-:W2:Y:S08]  /*0070*/  S2UR UR6, SR_CTAID.Y ;  /* 0x00000000000679c3 */ /* 0x000eb00000002600 */
[----:B------:R-:W2:Y:S08]  /*0080*/  LDC R8, c[0x0][0x360] ;  /* 0x0000d800ff087b82 */ /* 0x000eb00000000800 */
[----:B------:R-:W4:Y:S01]  /*0090*/  S2UR UR7, SR_CTAID.Z ;  /* 0x00000000000779c3 */ /* 0x000f220000002700 */
[----:B0-----:R-:W-:-:S07]  /*00a0*/  IMAD.WIDE.U32 R2, R4, 0x4, R2 ;  /* 0x0000000404027825 */ /* 0x001fce00078e0002 */
[----:B------:R-:W0:Y:S01]  /*00b0*/  LDC.64 R10, c[0x0][0x390] ;  /* 0x0000e400ff0a7b82 */ /* 0x000e220000000a00 */
[----:B-1----:R-:W5:Y:S07]  /*00c0*/  LDG.E R16, desc[UR4][R2.64] ;  /* 0x0000000402107981 */ /* 0x002f6e000c1e1900 */
[----:B------:R-:W4:Y:S01]  /*00d0*/  LDC R9, c[0x0][0x364] ;  /* 0x0000d900ff097b82 */ /* 0x000f220000000800 */
[----:B--2---:R-:W-:-:S04]  /*00e0*/  IMAD R5, R8, UR6, R5 ;  /* 0x0000000608057c24 */ /* 0x004fc8000f8e0205 */
[----:B---3--:R-:W-:-:S03]  /*00f0*/  IMAD R5, R4, UR8, R5 ;  /* 0x0000000804057c24 */ /* 0x008fc6000f8e0205 */
[----:B------:R-:W1:Y:S01]  /*0100*/  LDC.64 R6, c[0x0][0x380] ;  /* 0x0000e000ff067b82 */ /* 0x000e620000000a00 */
[----:B0-----:R-:W-:-:S06]  /*0110*/  IMAD.WIDE.U32 R10, R4, 0x4, R10 ;  /* 0x00000004040a7825 */ /* 0x001fcc00078e000a */
[----:B------:R-:W2:Y:S01]  /*0120*/  LDG.E R11, desc[UR4][R10.64] ;  /* 0x000000040a0b7981 */ /* 0x000ea2000c1e1900 */
[----:B----4-:R-:W-:-:S04]  /*0130*/  IMAD R0, R9, UR7, R0 ;  /* 0x0000000709007c24 */ /* 0x010fc8000f8e0200 */
[----:B------:R-:W-:-:S04]  /*0140*/  IMAD R0, R5, UR8, R0 ;  /* 0x0000000805007c24 */ /* 0x000fc8000f8e0200 */
[----:B-1----:R-:W-:-:S06]  /*0150*/  IMAD.WIDE R6, R0, 0x4, R6 ;  /* 0x0000000400067825 */ /* 0x002fcc00078e0206 */
[----:B------:R-:W2:Y:S01]  /*0160*/  LDG.E R6, desc[UR4][R6.64] ;  /* 0x0000000406067981 */ /* 0x000ea2000c1e1900 */
[----:B------:R-:W-:Y:S01]  /*0170*/  UMOV UR6, 0x88e368f1 ;  /* 0x88e368f100067882 */ /* 0x000fe20000000000 */
[----:B------:R-:W-:Y:S01]  /*0180*/  UMOV UR7, 0x3ee4f8b5 ;  /* 0x3ee4f8b500077882 */ /* 0x000fe20000000000 */
[----:B------:R-:W-:Y:S02]  /*0190*/  IMAD.MOV.U32 R14, RZ, RZ, 0x0 ;  /* 0x00000000ff0e7424 */ /* 0x000fe400078e00ff */
[----:B------:R-:W-:Y:S01]  /*01a0*/  IMAD.MOV.U32 R15, RZ, RZ, 0x3fd80000 ;  /* 0x3fd80000ff0f7424 */ /* 0x000fe200078e00ff */
[----:B-----5:R-:W0:Y:S02]  /*01b0*/  F2F.F64.F32 R2, R16 ;  /* 0x0000001000027310 */ /* 0x020e240000201800 */
[----:B0-----:R-:W-:-:S06]  /*01c0*/  DADD R2, R2, UR6 ;  /* 0x0000000602027e29 */ /* 0x001fcc0008000000 */
[----:B------:R-:W0:Y:S04]  /*01d0*/  MUFU.RSQ64H R9, R3 ;  /* 0x0000000300097308 */ /* 0x000e280000001c00 */
[----:B------:R-:W-:-:S06]  /*01e0*/  VIADD R8, R3, 0xfcb00000 ;  /* 0xfcb0000003087836 */ /* 0x000fcc0000000000 */
[----:B0-----:R-:W-:-:S08]  /*01f0*/  DMUL R12, R8, R8 ;  /* 0x00000008080c7228 */ /* 0x001fd00000000000 */
[----:B------:R-:W-:-:S08]  /*0200*/  DFMA R12, R2, -R12, 1 ;  /* 0x3ff00000020c742b */ /* 0x000fd0000000080c */
[----:B------:R-:W-:Y:S02]  /*0210*/  DFMA R14, R12, R14, 0.5 ;  /* 0x3fe000000c0e742b */ /* 0x000fe4000000000e */
[----:B------:R-:W-:-:S08]  /*0220*/  DMUL R12, R8, R12 ;  /* 0x0000000c080c7228 */ /* 0x000fd00000000000 */
[----:B------:R-:W-:Y:S01]  /*0230*/  DFMA R14, R14, R12, R8 ;  /* 0x0000000c0e0e722b */ /* 0x000fe20000000008 */
[----:B--2---:R-:W-:Y:S01]  /*0240*/  FADD R11, R6, -R11 ;  /* 0x8000000b060b7221 */ /* 0x004fe20000000000 */
[----:B------:R-:W-:-:S06]  /*0250*/  ISETP.GE.U32.AND P0, PT, R8, 0x7ca00000, PT ;  /* 0x7ca000000800780c */ /* 0x000fcc0003f06070 */
[----:B------:R-:W-:Y:S01]  /*0260*/  DMUL R12, R2, R14 ;  /* 0x0000000e020c7228 */ /* 0x000fe20000000000 */
[----:B------:R-:W0:Y:S01]  /*0270*/  F2F.F64.F32 R10, R11 ;  /* 0x0000000b000a7310 */ /* 0x000e220000201800 */
[----:B------:R-:W-:Y:S02]  /*0280*/  VIADD R19, R15, 0xfff00000 ;  /* 0xfff000000f137836 */ /* 0x000fe40000000000 */
[----:B------:R-:W-:-:S04]  /*0290*/  IMAD.MOV.U32 R18, RZ, RZ, R14 ;  /* 0x000000ffff127224 */ /* 0x000fc800078e000e */
[----:B------:R-:W-:-:S08]  /*02a0*/  DFMA R16, R12, -R12, R2 ;  /* 0x8000000c0c10722b */ /* 0x000fd00000000002 */
[----:B------:R-:W-:Y:S01]  /*02b0*/  DFMA R6, R16, R18, R12 ;  /* 0x000000121006722b */ /* 0x000fe2000000000c */
[----:B------:R-:W-:Y:S10]  /*02c0*/  @!P0 BRA `(.L_x_25) ;  /* 0x0000000000108947 */ /* 0x000ff40003800000 */
[----:B------:R-:W-:-:S07]  /*02d0*/  MOV R6, 0x2f0 ;  /* 0x000002f000067802 */ /* 0x000fce0000000f00 */
[----:B0-----:R-:W-:Y:S05]  /*02e0*/  CALL.REL.NOINC `($__internal_2_$__cuda_sm20_dsqrt_rn_f64_mediumpath_v1) ;  /* 0x0000000800107944 */ /* 0x001fea0003c00000 */
[----:B------:R-:W-:Y:S02]  /*02f0*/  IMAD.MOV.U32 R6, RZ, RZ, R8 ;  /* 0x000000ffff067224 */ /* 0x000fe400078e0008 */
[----:B------:R-:W-:-:S07]  /*0300*/  IMAD.MOV.U32 R7, RZ, RZ, R9 ;  /* 0x000000ffff077224 */ /* 0x000fce00078e0009 */
.L_x_25:
[----:B------:R-:W1:Y:S01]  /*0310*/  MUFU.RCP64H R3, R7 ;  /* 0x0000000700037308 */ /* 0x000e620000001800 */
[----:B------:R-:W-:Y:S01]  /*0320*/  IMAD.MOV.U32 R2, RZ, RZ, 0x1 ;  /* 0x00000001ff027424 */ /* 0x000fe200078e00ff */
[----:B0-----:R-:W-:Y:S01]  /*0330*/  FSETP.GEU.AND P1, PT, |R11|, 6.5827683646048100446e-37, PT ;  /* 0x036000000b00780b */ /* 0x001fe20003f2e200 */
[----:B------:R-:W-:Y:S04]  /*0340*/  BSSY.RECONVERGENT B0, `(.L_x_26) ;  /* 0x000000e000007945 */ /* 0x000fe80003800200 */
[----:B-1----:R-:W-:-:S08]  /*0350*/  DFMA R8, R2, -R6, 1 ;  /* 0x3ff000000208742b */ /* 0x002fd00000000806 */
[----:B------:R-:W-:-:S08]  /*0360*/  DFMA R8, R8, R8, R8 ;  /* 0x000000080808722b */ /* 0x000fd00000000008 */
[----:B------:R-:W-:-:S08]  /*0370*/  DFMA R8, R2, R8, R2 ;  /* 0x000000080208722b */ /* 0x000fd00000000002 */
[----:B------:R-:W-:-:S08]  /*0380*/  DFMA R2, R8, -R6, 1 ;  /* 0x3ff000000802742b */ /* 0x000fd00000000806 */
[----:B------:R-:W-:-:S08]  /*0390*/  DFMA R2, R8, R2, R8 ;  /* 0x000000020802722b */ /* 0x000fd00000000008 */
[----:B------:R-:W-:-:S08]  /*03a0*/  DMUL R8, R10, R2 ;  /* 0x000000020a087228 */ /* 0x000fd00000000000 */
[----:B------:R-:W-:-:S08]  /*03b0*/  DFMA R12, R8, -R6, R10 ;  /* 0x80000006080c722b */ /* 0x000fd0000000000a */
[----:B------:R-:W-:-:S10]  /*03c0*/  DFMA R2, R2, R12, R8 ;  /* 0x0000000c0202722b */ /* 0x000fd40000000008 */
[----:B------:R-:W-:-:S05]  /*03d0*/  FFMA R5, RZ, R7, R3 ;  /* 0x00000007ff057223 */ /* 0x000fca0000000003 */
[----:B------:R-:W-:-:S13]  /*03e0*/  FSETP.GT.AND P0, PT, |R5|, 1.469367938527859385e-39, PT ;  /* 0x001000000500780b */ /* 0x000fda0003f04200 */
[----:B------:R-:W-:Y:S05]  /*03f0*/  @P0 BRA P1, `(.L_x_27) ;  /* 0x0000000000080947 */ /* 0x000fea0000800000 */
[----:B------:R-:W-:-:S07]  /*0400*/  MOV R12, 0x420 ;  /* 0x00000420000c7802 */ /* 0x000fce0000000f00 */
[----:B------:R-:W-:Y:S05]  /*0410*/  CALL.REL.NOINC `($__internal_1_$__cuda_sm20_div_rn_f64_full) ;  /* 0x0000000000507944 */ /* 0x000fea0003c00000 */
.L_x_27:
[----:B------:R-:W-:Y:S05]  /*0420*/  BSYNC.RECONVERGENT B0 ;  /* 0x0000000000007941 */ /* 0x000fea0003800200 */
.L_x_26:
[----:B------:R-:W0:Y:S08]  /*0430*/  LDC.64 R6, c[0x0][0x3a0] ;  /* 0x0000e800ff067b82 */ /* 0x000e300000000a00 */
[----:B------:R-:W1:Y:S08]  /*0440*/  LDC.64 R8, c[0x0][0x3a8] ;  /* 0x0000ea00ff087b82 */ /* 0x000e700000000a00 */
[----:B------:R-:W2:Y:S01]  /*0450*/  LDC.U8 R14, c[0x0][0x3b4] ;  /* 0x0000ed00ff0e7b82 */ /* 0x000ea20000000000 */
[----:B0-----:R-:W-:-:S07]  /*0460*/  IMAD.WIDE.U32 R6, R4, 0x4, R6 ;  /* 0x0000000404067825 */ /* 0x001fce00078e0006 */
[----:B------:R-:W0:Y:S01]  /*0470*/  LDC.64 R12, c[0x0][0x388] ;  /* 0x0000e200ff0c7b82 */ /* 0x000e220000000a00 */
[----:B------:R-:W3:Y:S01]  /*0480*/  LDG.E R6, desc[UR4][R6.64] ;  /* 0x0000000406067981 */ /* 0x000ee2000c1e1900 */
[----:B-1----:R-:W-:-:S06]  /*0490*/  IMAD.WIDE.U32 R8, R4, 0x4, R8 ;  /* 0x0000000404087825 */ /* 0x002fcc00078e0008 */
[----:B------:R-:W4:Y:S01]  /*04a0*/  LDG.E R8, desc[UR4][R8.64] ;  /* 0x0000000408087981 */ /* 0x000f22000c1e1900 */
[----:B---3--:R-:W-:Y:S08]  /*04b0*/  F2F.F64.F32 R4, R6 ;  /* 0x0000000600047310 */ /* 0x008ff00000201800 */
[----:B----4-:R-:W1:Y:S02]  /*04c0*/  F2F.F64.F32 R10, R8 ;  /* 0x00000008000a7310 */ /* 0x010e640000201800 */
[----:B-1----:R-:W-:Y:S01]  /*04d0*/  DFMA R4, R4, R2, R10 ;  /* 0x000000020404722b */ /* 0x002fe2000000000a */
[----:B--2---:R-:W-:-:S05]  /*04e0*/  PRMT R2, R14, 0x8880, RZ ;  /* 0x000088800e027816 */ /* 0x004fca00000000ff */
[----:B------:R-:W1:Y:S01]  /*04f0*/  F2F.F32.F64 R11, R4 ;  /* 0x00000004000b7310 */ /* 0x000e620000301000 */
[----:B------:R-:W-:Y:S01]  /*0500*/  ISETP.NE.AND P0, PT, R2, 0x1, PT ;  /* 0x000000010200780c */ /* 0x000fe20003f05270 */
[----:B0-----:R-:W-:Y:S01]  /*0510*/  IMAD.WIDE R2, R0, 0x4, R12 ;  /* 0x0000000400027825 */ /* 0x001fe200078e020c */
[----:B-1----:R-:W-:-:S11]  /*0520*/  FSETP.GEU.AND P1, PT, R11, RZ, PT ;  /* 0x000000ff0b00720b */ /* 0x002fd60003f2e000 */
[----:B------:R-:W-:-:S05]  /*0530*/  @!P0 FSEL R11, R11, RZ, P1 ;  /* 0x000000ff0b0b8208 */ /* 0x000fca0000800000 */
[----:B------:R-:W-:Y:S01]  /*0540*/  STG.E desc[UR4][R2.64], R11 ;  /* 0x0000000b02007986 */ /* 0x000fe2000c101904 */
[----:B------:R-:W-:Y:S05]  /*0550*/  EXIT ;  /* 0x000000000000794d */ /* 0x000fea0003800000 */
        .weak           $__internal_1_$__cuda_sm20_div_rn_f64_full
        .type           $__internal_1_$__cuda_sm20_div_rn_f64_full,@function
        .size           $__internal_1_$__cuda_sm20_div_rn_f64_full,($__internal_2_$__cuda_sm20_dsqrt_rn_f64_mediumpath_v1 - $__internal_1_$__cuda_sm20_div_rn_f64_full)
$__internal_1_$__cuda_sm20_div_rn_f64_full:
[C---:B------:R-:W-:Y:S01]  /*0560*/  FSETP.GEU.AND P0, PT, |R7|.reuse, 1.469367938527859385e-39, PT ;  /* 0x001000000700780b */ /* 0x040fe20003f0e200 */
[----:B------:R-:W-:Y:S01]  /*0570*/  IMAD.MOV.U32 R16, RZ, RZ, 0x1 ;  /* 0x00000001ff107424 */ /* 0x000fe200078e00ff */
[----:B------:R-:W-:Y:S01]  /*0580*/  LOP3.LUT R2, R7, 0x800fffff, RZ, 0xc0, !PT ;  /* 0x800fffff07027812 */ /* 0x000fe200078ec0ff */
[----:B------:R-:W-:Y:S01]  /*0590*/  IMAD.MOV.U32 R13, RZ, RZ, 0x1ca00000 ;  /* 0x1ca00000ff0d7424 */ /* 0x000fe200078e00ff */
[C---:B------:R-:W-:Y:S01]  /*05a0*/  FSETP.GEU.AND P2, PT, |R11|.reuse, 1.469367938527859385e-39, PT ;  /* 0x001000000b00780b */ /* 0x040fe20003f4e200 */
[----:B------:R-:W-:Y:S01]  /*05b0*/  BSSY.RECONVERGENT B1, `(.L_x_28) ;  /* 0x0000053000017945 */ /* 0x000fe20003800200 */
[----:B------:R-:W-:Y:S01]  /*05c0*/  LOP3.LUT R3, R2, 0x3ff00000, RZ, 0xfc, !PT ;  /* 0x3ff0000002037812 */ /* 0x000fe200078efcff */
[----:B------:R-:W-:Y:S01]  /*05d0*/  IMAD.MOV.U32 R2, RZ, RZ, R6 ;  /* 0x000000ffff027224 */ /* 0x000fe200078e0006 */
[----:B------:R-:W-:Y:S02]  /*05e0*/  LOP3.LUT R5, R11, 0x7ff00000, RZ, 0xc0, !PT ;  /* 0x7ff000000b057812 */ /* 0x000fe400078ec0ff */
[----:B------:R-:W-:-:S03]  /*05f0*/  LOP3.LUT R14, R7, 0x7ff00000, RZ, 0xc0, !PT ;  /* 0x7ff00000070e7812 */ /* 0x000fc600078ec0ff */
[----:B------:R-:W-:Y:S01]  /*0600*/  @!P0 DMUL R2, R6, 8.98846567431157953865e+307 ;  /* 0x7fe0000006028828 */ /* 0x000fe20000000000 */
[----:B------:R-:W-:-:S03]  /*0610*/  ISETP.GE.U32.AND P1, PT, R5, R14, PT ;  /* 0x0000000e0500720c */ /* 0x000fc60003f26070 */
[----:B------:R-:W-:Y:S02]  /*0620*/  @!P2 LOP3.LUT R18, R7, 0x7ff00000, RZ, 0xc0, !PT ;  /* 0x7ff000000712a812 */ /* 0x000fe400078ec0ff */
[----:B------:R-:W0:Y:S02]  /*0630*/  MUFU.RCP64H R17, R3 ;  /* 0x0000000300117308 */ /* 0x000e240000001800 */
[----:B------:R-:W-:Y:S01]  /*0640*/  @!P2 ISETP.GE.U32.AND P3, PT, R5, R18, PT ;  /* 0x000000120500a20c */ /* 0x000fe20003f66070 */
[----:B------:R-:W-:-:S03]  /*0650*/  @!P2 IMAD.MOV.U32 R18, RZ, RZ, RZ ;  /* 0x000000ffff12a224 */ /* 0x000fc600078e00ff */
[----:B------:R-:W-:-:S04]  /*0660*/  @!P2 SEL R15, R13, 0x63400000, !P3 ;  /* 0x634000000d0fa807 */ /* 0x000fc80005800000 */
[----:B------:R-:W-:-:S04]  /*0670*/  @!P2 LOP3.LUT R15, R15, 0x80000000, R11, 0xf8, !PT ;  /* 0x800000000f0fa812 */ /* 0x000fc800078ef80b */
[----:B------:R-:W-:Y:S01]  /*0680*/  @!P2 LOP3.LUT R19, R15, 0x100000, RZ, 0xfc, !PT ;  /* 0x001000000f13a812 */ /* 0x000fe200078efcff */
[----:B0-----:R-:W-:-:S08]  /*0690*/  DFMA R8, R16, -R2, 1 ;  /* 0x3ff000001008742b */ /* 0x001fd00000000802 */
[----:B------:R-:W-:-:S08]  /*06a0*/  DFMA R8, R8, R8, R8 ;  /* 0x000000080808722b */ /* 0x000fd00000000008 */
[----:B------:R-:W-:Y:S01]  /*06b0*/  DFMA R16, R16, R8, R16 ;  /* 0x000000081010722b */ /* 0x000fe20000000010 */
[----:B------:R-:W-:Y:S01]  /*06c0*/  SEL R9, R13, 0x63400000, !P1 ;  /* 0x634000000d097807 */ /* 0x000fe20004800000 */
[----:B------:R-:W-:-:S03]  /*06d0*/  IMAD.MOV.U32 R8, RZ, RZ, R10 ;  /* 0x000000ffff087224 */ /* 0x000fc600078e000a */
[----:B------:R-:W-:-:S03]  /*06e0*/  LOP3.LUT R9, R9, 0x800fffff, R11, 0xf8, !PT ;  /* 0x800fffff09097812 */ /* 0x000fc600078ef80b */
[----:B------:R-:W-:-:S03]  /*06f0*/  DFMA R20, R16, -R2, 1 ;  /* 0x3ff000001014742b */ /* 0x000fc60000000802 */
[----:B------:R-:W-:-:S05]  /*0700*/  @!P2 DFMA R8, R8, 2, -R18 ;  /* 0x400000000808a82b */ /* 0x000fca0000000812 */
[----:B------:R-:W-:Y:S01]  /*0710*/  DFMA R16, R16, R20, R16 ;  /* 0x000000141010722b */ /* 0x000fe20000000010 */
[----:B------:R-:W-:Y:S02]  /*0720*/  IMAD.MOV.U32 R21, RZ, RZ, R5 ;  /* 0x000000ffff157224 */ /* 0x000fe400078e0005 */
[----:B------:R-:W-:Y:S01]  /*0730*/  IMAD.MOV.U32 R20, RZ, RZ, R14 ;  /* 0x000000ffff147224 */ /* 0x000fe200078e000e */
[----:B------:R-:W-:Y:S02]  /*0740*/  @!P0 LOP3.LUT R20, R3, 0x7ff00000, RZ, 0xc0, !PT ;  /* 0x7ff0000003148812 */ /* 0x000fe400078ec0ff */
[----:B------:R-:W-:Y:S02]  /*0750*/  @!P2 LOP3.LUT R21, R9, 0x7ff00000, RZ, 0xc0, !PT ;  /* 0x7ff000000915a812 */ /* 0x000fe400078ec0ff */
[----:B------:R-:W-:Y:S01]  /*0760*/  DMUL R18, R16, R8 ;  /* 0x0000000810127228 */ /* 0x000fe20000000000 */
[----:B------:R-:W-:Y:S02]  /*0770*/  VIADD R23, R20, 0xffffffff ;  /* 0xffffffff14177836 */ /* 0x000fe40000000000 */
[----:B------:R-:W-:-:S05]  /*0780*/  VIADD R22, R21, 0xffffffff ;  /* 0xffffffff15167836 */ /* 0x000fca0000000000 */
[----:B------:R-:W-:Y:S01]  /*0790*/  DFMA R14, R18, -R2, R8 ;  /* 0x80000002120e722b */ /* 0x000fe20000000008 */
[----:B------:R-:W-:-:S04]  /*07a0*/  ISETP.GT.U32.AND P0, PT, R22, 0x7feffffe, PT ;  /* 0x7feffffe1600780c */ /* 0x000fc80003f04070 */
[----:B------:R-:W-:-:S03]  /*07b0*/  ISETP.GT.U32.OR P0, PT, R23, 0x7feffffe, P0 ;  /* 0x7feffffe1700780c */ /* 0x000fc60000704470 */
[----:B------:R-:W-:-:S10]  /*07c0*/  DFMA R14, R16, R14, R18 ;  /* 0x0000000e100e722b */ /* 0x000fd40000000012 */
[----:B------:R-:W-:Y:S05]  /*07d0*/  @P0 BRA `(.L_x_29) ;  /* 0x00000000006c0947 */ /* 0x000fea0003800000 */
[----:B------:R-:W-:-:S04]  /*07e0*/  LOP3.LUT R16, R7, 0x7ff00000, RZ, 0xc0, !PT ;  /* 0x7ff0000007107812 */ /* 0x000fc800078ec0ff */
[CC--:B------:R-:W-:Y:S02]  /*07f0*/  VIADDMNMX R10, R5.reuse, -R16.reuse, 0xb9600000, !PT ;  /* 0xb9600000050a7446 */ /* 0x0c0fe40007800910 */
[----:B------:R-:W-:Y:S02]  /*0800*/  ISETP.GE.U32.AND P0, PT, R5, R16, PT ;  /* 0x000000100500720c */ /* 0x000fe40003f06070 */
[----:B------:R-:W-:Y:S02]  /*0810*/  VIMNMX R10, PT, PT, R10, 0x46a00000, PT ;  /* 0x46a000000a0a7848 */ /* 0x000fe40003fe0100 */
[----:B------:R-:W-:-:S05]  /*0820*/  SEL R5, R13, 0x63400000, !P0 ;  /* 0x634000000d057807 */ /* 0x000fca0004000000 */
[----:B------:R-:W-:Y:S02]  /*0830*/  IMAD.IADD R5, R10, 0x1, -R5 ;  /* 0x000000010a057824 */ /* 0x000fe400078e0a05 */
[----:B------:R-:W-:Y:S02]  /*0840*/  IMAD.MOV.U32 R10, RZ, RZ, RZ ;  /* 0x000000ffff0a7224 */ /* 0x000fe400078e00ff */
[----:B------:R-:W-:-:S06]  /*0850*/  VIADD R11, R5, 0x7fe00000 ;  /* 0x7fe00000050b7836 */ /* 0x000fcc0000000000 */
[----:B------:R-:W-:-:S10]  /*0860*/  DMUL R16, R14, R10 ;  /* 0x0000000a0e107228 */ /* 0x000fd40000000000 */
[----:B------:R-:W-:-:S13]  /*0870*/  FSETP.GTU.AND P0, PT, |R17|, 1.469367938527859385e-39, PT ;  /* 0x001000001100780b */ /* 0x000fda0003f0c200 */
[----:B------:R-:W-:Y:S05]  /*0880*/  @P0 BRA `(.L_x_30) ;  /* 0x0000000000940947 */ /* 0x000fea0003800000 */
[----:B------:R-:W-:Y:S01]  /*0890*/  DFMA R2, R14, -R2, R8 ;  /* 0x800000020e02722b */ /* 0x000fe20000000008 */
[----:B------:R-:W-:-:S09]  /*08a0*/  IMAD.MOV.U32 R10, RZ, RZ, RZ ;  /* 0x000000ffff0a7224 */ /* 0x000fd200078e00ff */
[C---:B------:R-:W-:Y:S02]  /*08b0*/  FSETP.NEU.AND P0, PT, R3.reuse, RZ, PT ;  /* 0x000000ff0300720b */ /* 0x040fe40003f0d000 */
[----:B------:R-:W-:-:S04]  /*08c0*/  LOP3.LUT R7, R3, 0x80000000, R7, 0x48, !PT ;  /* 0x8000000003077812 */ /* 0x000fc800078e4807 */
[----:B------:R-:W-:-:S07]  /*08d0*/  LOP3.LUT R11, R7, R11, RZ, 0xfc, !PT ;  /* 0x0000000b070b7212 */ /* 0x000fce00078efcff */
[----:B------:R-:W-:Y:S05]  /*08e0*/  @!P0 BRA `(.L_x_30) ;  /* 0x00000000007c8947 */ /* 0x000fea0003800000 */
[----:B------:R-:W-:Y:S01]  /*08f0*/  IADD3 R3, PT, PT, -R5, RZ, RZ ;  /* 0x000000ff05037210 */ /* 0x000fe20007ffe1ff */
[----:B------:R-:W-:Y:S01]  /*0900*/  IMAD.MOV.U32 R2, RZ, RZ, RZ ;  /* 0x000000ffff027224 */ /* 0x000fe200078e00ff */
[----:B------:R-:W-:-:S05]  /*0910*/  DMUL.RP R10, R14, R10 ;  /* 0x0000000a0e0a7228 */ /* 0x000fca0000008000 */
[----:B------:R-:W-:-:S05]  /*0920*/  DFMA R2, R16, -R2, R14 ;  /* 0x800000021002722b */ /* 0x000fca000000000e */
[----:B------:R-:W-:Y:S02]  /*0930*/  LOP3.LUT R7, R11, R7, RZ, 0x3c, !PT ;  /* 0x000000070b077212 */ /* 0x000fe400078e3cff */
[----:B------:R-:W-:-:S04]  /*0940*/  IADD3 R2, PT, PT, -R5, -0x43300000, RZ ;  /* 0xbcd0000005027810 */ /* 0x000fc80007ffe1ff */
[----:B------:R-:W-:-:S04]  /*0950*/  FSETP.NEU.AND P0, PT, |R3|, R2, PT ;  /* 0x000000020300720b */ /* 0x000fc80003f0d200 */
[----:B------:R-:W-:Y:S02]  /*0960*/  FSEL R16, R10, R16, !P0 ;  /* 0x000000100a107208 */ /* 0x000fe40004000000 */
[----:B------:R-:W-:Y:S01]  /*0970*/  FSEL R17, R7, R17, !P0 ;  /* 0x0000001107117208 */ /* 0x000fe20004000000 */
[----:B------:R-:W-:Y:S06]  /*0980*/  BRA `(.L_x_30) ;  /* 0x0000000000547947 */ /* 0x000fec0003800000 */
.L_x_29:
[----:B------:R-:W-:-:S14]  /*0990*/  DSETP.NAN.AND P0, PT, R10, R10, PT ;  /* 0x0000000a0a00722a */ /* 0x000fdc0003f08000 */
[----:B------:R-:W-:Y:S05]  /*09a0*/  @P0 BRA `(.L_x_31) ;  /* 0x0000000000440947 */ /* 0x000fea0003800000 */
[----:B------:R-:W-:-:S14]  /*09b0*/  DSETP.NAN.AND P0, PT, R6, R6, PT ;  /* 0x000000060600722a */ /* 0x000fdc0003f08000 */
[----:B------:R-:W-:Y:S05]  /*09c0*/  @P0 BRA `(.L_x_32) ;  /* 0x0000000000300947 */ /* 0x000fea0003800000 */
[----:B------:R-:W-:Y:S01]  /*09d0*/  ISETP.NE.AND P0, PT, R21, R20, PT ;  /* 0x000000141500720c */ /* 0x000fe20003f05270 */
[----:B------:R-:W-:Y:S02]  /*09e0*/  IMAD.MOV.U32 R16, RZ, RZ, 0x0 ;  /* 0x00000000ff107424 */ /* 0x000fe400078e00ff */
[----:B------:R-:W-:-:S10]  /*09f0*/  IMAD.MOV.U32 R17, RZ, RZ, -0x80000 ;  /* 0xfff80000ff117424 */ /* 0x000fd400078e00ff */
[----:B------:R-:W-:Y:S05]  /*0a00*/  @!P0 BRA `(.L_x_30) ;  /* 0x0000000000348947 */ /* 0x000fea0003800000 */
[----:B------:R-:W-:Y:S02]  /*0a10*/  ISETP.NE.AND P0, PT, R21, 0x7ff00000, PT ;  /* 0x7ff000001500780c */ /* 0x000fe40003f05270 */
[----:B------:R-:W-:Y:S02]  /*0a20*/  LOP3.LUT R17, R11, 0x80000000, R7, 0x48, !PT ;  /* 0x800000000b117812 */ /* 0x000fe400078e4807 */
[----:B------:R-:W-:-:S13]  /*0a30*/  ISETP.EQ.OR P0, PT, R20, RZ, !P0 ;  /* 0x000000ff1400720c */ /* 0x000fda0004702670 */
[----:B------:R-:W-:Y:S01]  /*0a40*/  @P0 LOP3.LUT R2, R17, 0x7ff00000, RZ, 0xfc, !PT ;  /* 0x7ff0000011020812 */ /* 0x000fe200078efcff */
[----:B------:R-:W-:Y:S02]  /*0a50*/  @!P0 IMAD.MOV.U32 R16, RZ, RZ, RZ ;  /* 0x000000ffff108224 */ /* 0x000fe400078e00ff */
[----:B------:R-:W-:Y:S02]  /*0a60*/  @P0 IMAD.MOV.U32 R16, RZ, RZ, RZ ;  /* 0x000000ffff100224 */ /* 0x000fe400078e00ff */
[----:B------:R-:W-:Y:S01]  /*0a70*/  @P0 IMAD.MOV.U32 R17, RZ, RZ, R2 ;  /* 0x000000ffff110224 */ /* 0x000fe200078e0002 */
[----:B------:R-:W-:Y:S06]  /*0a80*/  BRA `(.L_x_30) ;  /* 0x0000000000147947 */ /* 0x000fec0003800000 */
.L_x_32:
[----:B------:R-:W-:Y:S01]  /*0a90*/  LOP3.LUT R17, R7, 0x80000, RZ, 0xfc, !PT ;  /* 0x0008000007117812 */ /* 0x000fe200078efcff */
[----:B------:R-:W-:Y:S01]  /*0aa0*/  IMAD.MOV.U32 R16, RZ, RZ, R6 ;  /* 0x000000ffff107224 */ /* 0x000fe200078e0006 */
[----:B------:R-:W-:Y:S06]  /*0ab0*/  BRA `(.L_x_30) ;  /* 0x0000000000087947 */ /* 0x000fec0003800000 */
.L_x_31:
[----:B------:R-:W-:Y:S01]  /*0ac0*/  LOP3.LUT R17, R11, 0x80000, RZ, 0xfc, !PT ;  /* 0x000800000b117812 */ /* 0x000fe200078efcff */
[----:B------:R-:W-:-:S07]  /*0ad0*/  IMAD.MOV.U32 R16, RZ, RZ, R10 ;  /* 0x000000ffff107224 */ /* 0x000fce00078e000a */
.L_x_30:
[----:B------:R-:W-:Y:S05]  /*0ae0*/  BSYNC.RECONVERGENT B1 ;  /* 0x0000000000017941 */ /* 0x000fea0003800200 */
.L_x_28:
[----:B------:R-:W-:Y:S02]  /*0af0*/  IMAD.MOV.U32 R13, RZ, RZ, 0x0 ;  /* 0x00000000ff0d7424 */ /* 0x000fe400078e00ff */
[----:B------:R-:W-:Y:S02]  /*0b00*/  IMAD.MOV.U32 R2, RZ, RZ, R16 ;  /* 0x000000ffff027224 */ /* 0x000fe400078e0010 */
[----:B------:R-:W-:Y:S01]  /*0b10*/  IMAD.MOV.U32 R3, RZ, RZ, R17 ;  /* 0x000000ffff037224 */ /* 0x000fe200078e0011 */
[----:B------:R-:W-:Y:S06]  /*0b20*/  RET.REL.NODEC R12 `(_Z9batchnormPfS_S_S_S_S_ib) ;  /* 0xfffffff40c347950 */ /* 0x000fec0003c3ffff */
        .weak           $__internal_2_$__cuda_sm20_dsqrt_rn_f64_mediumpath_v1
        .type           $__internal_2_$__cuda_sm20_dsqrt_rn_f64_mediumpath_v1,@function
        .size           $__internal_2_$__cuda_sm20_dsqrt_rn_f64_mediumpath_v1,(.L_x_127 - $__internal_2_$__cuda_sm20_dsqrt_rn_f64_mediumpath_v1)
$__internal_2_$__cuda_sm20_dsqrt_rn_f64_mediumpath_v1:
[----:B------:R-:W-:Y:S02]  /*0b30*/  ISETP.GE.U32.AND P0, PT, R8, -0x3400000, PT ;  /* 0xfcc000000800780c */ /* 0x000fe40003f06070 */
[----:B------:R-:W-:-:S11]  /*0b40*/  MOV R15, R19 ;  /* 0x00000013000f7202 */ /* 0x000fd60000000f00 */
[----:B------:R-:W-:Y:S05]  /*0b50*/  @!P0 BRA `(.L_x_33) ;  /* 0x0000000000208947 */ /* 0x000fea0003800000 */
[----:B------:R-:W-:-:S10]  /*0b60*/  DFMA.RM R12, R16, R14, R12 ;  /* 0x0000000e100c722b */ /* 0x000fd4000000400c */
[----:B------:R-:W-:-:S05]  /*0b70*/  IADD3 R8, P0, PT, R12, 0x1, RZ ;  /* 0x000000010c087810 */ /* 0x000fca0007f1e0ff */
[----:B------:R-:W-:-:S06]  /*0b80*/  IMAD.X R9, RZ, RZ, R13, P0 ;  /* 0x000000ffff097224 */ /* 0x000fcc00000e060d */
[----:B------:R-:W-:-:S08]  /*0b90*/  DFMA.RP R2, -R12, R8, R2 ;  /* 0x000000080c02722b */ /* 0x000fd00000008102 */
[----:B------:R-:W-:-:S06]  /*0ba0*/  DSETP.GT.AND P0, PT, R2, RZ, PT ;  /* 0x000000ff0200722a */ /* 0x000fcc0003f04000 */
[----:B------:R-:W-:Y:S02]  /*0bb0*/  FSEL R8, R8, R12, P0 ;  /* 0x0000000c08087208 */ /* 0x000fe40000000000 */
[----:B------:R-:W-:Y:S01]  /*0bc0*/  FSEL R9, R9, R13, P0 ;  /* 0x0000000d09097208 */ /* 0x000fe20000000000 */
[----:B------:R-:W-:Y:S06]  /*0bd0*/  BRA `(.L_x_34) ;  /* 0x0000000000647947 */ /* 0x000fec0003800000 */
.L_x_33:
[----:B------:R-:W-:-:S14]  /*0be0*/  DSETP.NE.AND P0, PT, R2, RZ, PT ;  /* 0x000000ff0200722a */ /* 0x000fdc0003f05000 */
[----:B------:R-:W-:Y:S05]  /*0bf0*/  @!P0 BRA `(.L_x_35) ;  /* 0x0000000000588947 */ /* 0x000fea0003800000 */
[----:B------:R-:W-:-:S13]  /*0c00*/  ISETP.GE.AND P0, PT, R3, RZ, PT ;  /* 0x000000ff0300720c */ /* 0x000fda0003f06270 */
[----:B------:R-:W-:Y:S02]  /*0c10*/  @!P0 IMAD.MOV.U32 R8, RZ, RZ, 0x0 ;  /* 0x00000000ff088424 */ /* 0x000fe400078e00ff */
[----:B------:R-:W-:Y:S01]  /*0c20*/  @!P0 IMAD.MOV.U32 R9, RZ, RZ, -0x80000 ;  /* 0xfff80000ff098424 */ /* 0x000fe200078e00ff */
[----:B------:R-:W-:Y:S06]  /*0c30*/  @!P0 BRA `(.L_x_34) ;  /* 0x00000000004c8947 */ /* 0x000fec0003800000 */
[----:B------:R-:W-:-:S13]  /*0c40*/  ISETP.GT.AND P0, PT, R3, 0x7fefffff, PT ;  /* 0x7fefffff0300780c */ /* 0x000fda0003f04270 */
[----:B------:R-:W-:Y:S05]  /*0c50*/  @P0 BRA `(.L_x_35) ;  /* 0x0000000000400947 */ /* 0x000fea0003800000 */
[----:B------:R-:W-:Y:S01]  /*0c60*/  DMUL R2, R2, 8.11296384146066816958e+31 ;  /* 0x4690000002027828 */ /* 0x000fe20000000000 */
[----:B------:R-:W-:Y:S02]  /*0c70*/  IMAD.MOV.U32 R8, RZ, RZ, RZ ;  /* 0x000000ffff087224 */ /* 0x000fe400078e00ff */
[----:B------:R-:W-:Y:S02]  /*0c80*/  IMAD.MOV.U32 R14, RZ, RZ, 0x0 ;  /* 0x00000000ff0e7424 */ /* 0x000fe400078e00ff */
[----:B------:R-:W-:Y:S01]  /*0c90*/  IMAD.MOV.U32 R15, RZ, RZ, 0x3fd80000 ;  /* 0x3fd80000ff0f7424 */ /* 0x000fe200078e00ff */
[----:B------:R-:W0:Y:S02]  /*0ca0*/  MUFU.RSQ64H R9, R3 ;  /* 0x0000000300097308 */ /* 0x000e240000001c00 */
[----:B0-----:R-:W-:-:S08]  /*0cb0*/  DMUL R12, R8, R8 ;  /* 0x00000008080c7228 */ /* 0x001fd00000000000 */
[----:B------:R-:W-:-:S08]  /*0cc0*/  DFMA R12, R2, -R12, 1 ;  /* 0x3ff00000020c742b */ /* 0x000fd0000000080c */
[----:B------:R-:W-:Y:S02]  /*0cd0*/  DFMA R14, R12, R14, 0.5 ;  /* 0x3fe000000c0e742b */ /* 0x000fe4000000000e */
[----:B------:R-:W-:-:S08]  /*0ce0*/  DMUL R12, R8, R12 ;  /* 0x0000000c080c7228 */ /* 0x000fd00000000000 */
[----:B------:R-:W-:-:S08]  /*0cf0*/  DFMA R12, R14, R12, R8 ;  /* 0x0000000c0e0c722b */ /* 0x000fd00000000008 */
[----:B------:R-:W-:Y:S02]  /*0d00*/  DMUL R8, R2, R12 ;  /* 0x0000000c02087228 */ /* 0x000fe40000000000 */
[----:B------:R-:W-:-:S06]  /*0d10*/  VIADD R13, R13, 0xfff00000 ;  /* 0xfff000000d0d7836 */ /* 0x000fcc0000000000 */
[----:B------:R-:W-:-:S08]  /*0d20*/  DFMA R14, R8, -R8, R2 ;  /* 0x80000008080e722b */ /* 0x000fd00000000002 */
[----:B------:R-:W-:-:S10]  /*0d30*/  DFMA R8, R12, R14, R8 ;  /* 0x0000000e0c08722b */ /* 0x000fd40000000008 */
[----:B------:R-:W-:Y:S01]  /*0d40*/  VIADD R9, R9, 0xfcb00000 ;  /* 0xfcb0000009097836 */ /* 0x000fe20000000000 */
[----:B------:R-:W-:Y:S06]  /*0d50*/  BRA `(.L_x_34) ;  /* 0x0000000000047947 */ /* 0x000fec0003800000 */
.L_x_35:
[----:B------:R-:W-:-:S11]  /*0d60*/  DADD R8, R2, R2 ;  /* 0x0000000002087229 */ /* 0x000fd60000000002 */
.L_x_34:
[----:B------:R-:W-:-:S04]  /*0d70*/  IMAD.MOV.U32 R7, RZ, RZ, 0x0 ;  /* 0x00000000ff077424 */ /* 0x000fc800078e00ff */
[----:B------:R-:W-:Y:S05]  /*0d80*/  RET.REL.NODEC R6 `(_Z9batchnormPfS_S_S_S_S_ib) ;  /* 0xfffffff0069c7950 */ /* 0x000fea0003c3ffff */
.L_x_36:
        /* <DEDUP_REMOVED lines=15> */
.L_x_127:


//--------------------- .text._Z3maxPfS_iiiii     --------------------------
	.section	.text._Z3maxPfS_iiiii,"ax",@progbits
	.align	128
        .global         _Z3maxPfS_iiiii
        .type           _Z3maxPfS_iiiii,@function
        .size           _Z3maxPfS_iiiii,(.L_x_134 - _Z3maxPfS_iiiii)
        .other          _Z3maxPfS_iiiii,@"STO_CUDA_ENTRY STV_DEFAULT"
_Z3maxPfS_iiiii:
.text._Z3maxPfS_iiiii:
[----:B------:R-:W-:Y:S01]  /*0000*/  LDC R1, c[0x0][0x37c] ;  /* 0x0000df00ff017b82 */ /* 0x000fe20000000800 */
[----:B------:R-:W0:Y:S07]  /*0010*/  S2R R2, SR_TID.X ;  /* 0x0000000000027919 */ /* 0x000e2e0000002100 */
[----:B------:R-:W0:Y:S01]  /*0020*/  S2UR UR4, SR_CTAID.Y ;  /* 0x00000000000479c3 */ /* 0x000e220000002600 */
[----:B------:R-:W1:Y:S01]  /*0030*/  LDCU UR8, c[0x0][0x3a0] ;  /* 0x00007400ff0877ac */ /* 0x000e620008000800 */
[----:B------:R-:W-:Y:S01]  /*0040*/  BSSY.RECONVERGENT B0, `(.L_x_37) ;  /* 0x0000032000007945 */ /* 0x000fe20003800200 */
[----:B------:R-:W2:Y:S01]  /*0050*/  S2R R0, SR_TID.Y ;  /* 0x0000000000007919 */ /* 0x000ea20000002200 */
[----:B------:R-:W3:Y:S04]  /*0060*/  LDCU.64 UR6, c[0x0][0x358] ;  /* 0x00006b00ff0677ac */ /* 0x000ee80008000a00 */
[----:B------:R-:W0:Y:S08]  /*0070*/  LDC R3, c[0x0][0x360] ;  /* 0x0000d800ff037b82 */ /* 0x000e300000000800 */
[----:B------:R-:W4:Y:S08]  /*0080*/  LDC.64 R6, c[0x0][0x398] ;  /* 0x0000e600ff067b82 */ /* 0x000f300000000a00 */
[----:B------:R-:W5:Y:S08]  /*0090*/  LDC.64 R8, c[0x0][0x390] ;  /* 0x0000e400ff087b82 */ /* 0x000f700000000a00 */
[----:B------:R-:W2:Y:S01]  /*00a0*/  S2UR UR5, SR_CTAID.Z ;  /* 0x00000000000579c3 */ /* 0x000ea20000002700 */
[----:B0-----:R-:W-:-:S07]  /*00b0*/  IMAD R2, R3, UR4, R2 ;  /* 0x0000000403027c24 */ /* 0x001fce000f8e0202 */
[----:B------:R-:W2:Y:S01]  /*00c0*/  LDC R5, c[0x0][0x364] ;  /* 0x0000d900ff057b82 */ /* 0x000ea20000000800 */
[----:B----4-:R-:W-:Y:S01]  /*00d0*/  ISETP.GE.AND P1, PT, R2, R7, PT ;  /* 0x000000070200720c */ /* 0x010fe20003f26270 */
[----:B-----5:R-:W-:-:S06]  /*00e0*/  IMAD.IADD R3, R9, 0x1, -R7 ;  /* 0x0000000109037824 */ /* 0x020fcc00078e0a07 */
[----:B------:R-:W0:Y:S01]  /*00f0*/  S2UR UR4, SR_CTAID.X ;  /* 0x00000000000479c3 */ /* 0x000e220000002500 */
[----:B------:R-:W-:Y:S01]  /*0100*/  ISETP.GE.AND P2, PT, R2, R3, PT ;  /* 0x000000030200720c */ /* 0x000fe20003f46270 */
[----:B--2---:R-:W-:-:S04]  /*0110*/  IMAD R0, R5, UR5, R0 ;  /* 0x0000000505007c24 */ /* 0x004fc8000f8e0200 */
[CCC-:B------:R-:W-:Y:S01]  /*0120*/  IMAD R5, R0.reuse, R6.reuse, -R7.reuse ;  /* 0x0000000600057224 */ /* 0x1c0fe200078e0a07 */
[----:B------:R-:W-:Y:S01]  /*0130*/  ISETP.GE.AND P0, PT, R0, R3, PT ;  /* 0x000000030000720c */ /* 0x000fe20003f06270 */
[----:B------:R-:W-:Y:S01]  /*0140*/  IMAD R3, R2, R6, -R7 ;  /* 0x0000000602037224 */ /* 0x000fe200078e0a07 */
[----:B------:R-:W-:Y:S02]  /*0150*/  ISETP.GE.AND P3, PT, R0, R7, PT ;  /* 0x000000070000720c */ /* 0x000fe40003f66270 */
[----:B------:R-:W-:Y:S01]  /*0160*/  SEL R6, R7, RZ, !P1 ;  /* 0x000000ff07067207 */ /* 0x000fe20004800000 */
[----:B------:R-:W-:Y:S01]  /*0170*/  IMAD R4, R3, R8, RZ ;  /* 0x0000000803047224 */ /* 0x000fe200078e02ff */
[----:B------:R-:W-:Y:S02]  /*0180*/  SEL R10, R7, RZ, !P3 ;  /* 0x000000ff070a7207 */ /* 0x000fe40005800000 */
[----:B------:R-:W-:Y:S02]  /*0190*/  VIMNMX R3, PT, PT, RZ, R5, !PT ;  /* 0x00000005ff037248 */ /* 0x000fe40007fe0100 */
[----:B-1----:R-:W-:-:S02]  /*01a0*/  IADD3 R6, PT, PT, -R6, UR8, RZ ;  /* 0x0000000806067c10 */ /* 0x002fc4000fffe1ff */
[----:B------:R-:W-:Y:S01]  /*01b0*/  VIMNMX R4, PT, PT, RZ, R4, !PT ;  /* 0x00000004ff047248 */ /* 0x000fe20007fe0100 */
[----:B0--3--:R-:W-:Y:S06]  /*01c0*/  @!P2 BRA `(.L_x_38) ;  /* 0x000000000064a947 */ /* 0x009fec0003800000 */
[----:B------:R-:W-:Y:S02]  /*01d0*/  IABS R12, R8 ;  /* 0x00000008000c7213 */ /* 0x000fe40000000000 */
[----:B------:R-:W-:Y:S02]  /*01e0*/  IABS R13, R4 ;  /* 0x00000004000d7213 */ /* 0x000fe40000000000 */
[----:B------:R-:W0:Y:S08]  /*01f0*/  I2F.RP R5, R12 ;  /* 0x0000000c00057306 */ /* 0x000e300000209400 */
[----:B0-----:R-:W0:Y:S02]  /*0200*/  MUFU.RCP R5, R5 ;  /* 0x0000000500057308 */ /* 0x001e240000001000 */
[----:B0-----:R-:W-:-:S06]  /*0210*/  VIADD R6, R5, 0xffffffe ;  /* 0x0ffffffe05067836 */ /* 0x001fcc0000000000 */
[----:B------:R0:W1:Y:S02]  /*0220*/  F2I.FTZ.U32.TRUNC.NTZ R7, R6 ;  /* 0x0000000600077305 */ /* 0x000064000021f000 */
[----:B0-----:R-:W-:Y:S02]  /*0230*/  IMAD.MOV.U32 R6, RZ, RZ, RZ ;  /* 0x000000ffff067224 */ /* 0x001fe400078e00ff */
[----:B-1----:R-:W-:-:S04]  /*0240*/  IMAD.MOV R11, RZ, RZ, -R7 ;  /* 0x000000ffff0b7224 */ /* 0x002fc800078e0a07 */
[----:B------:R-:W-:-:S04]  /*0250*/  IMAD R11, R11, R12, RZ ;  /* 0x0000000c0b0b7224 */ /* 0x000fc800078e02ff */
[----:B------:R-:W-:-:S04]  /*0260*/  IMAD.HI.U32 R7, R7, R11, R6 ;  /* 0x0000000b07077227 */ /* 0x000fc800078e0006 */
[----:B------:R-:W-:-:S04]  /*0270*/  IMAD.MOV.U32 R11, RZ, RZ, R13 ;  /* 0x000000ffff0b7224 */ /* 0x000fc800078e000d */
[----:B------:R-:W-:-:S04]  /*0280*/  IMAD.HI.U32 R7, R7, R11, RZ ;  /* 0x0000000b07077227 */ /* 0x000fc800078e00ff */
[----:B------:R-:W-:-:S04]  /*0290*/  IMAD.MOV R5, RZ, RZ, -R7 ;  /* 0x000000ffff057224 */ /* 0x000fc800078e0a07 */
[----:B------:R-:W-:-:S05]  /*02a0*/  IMAD R5, R12, R5, R11 ;  /* 0x000000050c057224 */ /* 0x000fca00078e020b */
[----:B------:R-:W-:-:S13]  /*02b0*/  ISETP.GT.U32.AND P3, PT, R12, R5, PT ;  /* 0x000000050c00720c */ /* 0x000fda0003f64070 */
[----:B------:R-:W-:Y:S02]  /*02c0*/  @!P3 IMAD.IADD R5, R5, 0x1, -R12 ;  /* 0x000000010505b824 */ /* 0x000fe400078e0a0c */
[----:B------:R-:W-:Y:S01]  /*02d0*/  @!P3 VIADD R7, R7, 0x1 ;  /* 0x000000010707b836 */ /* 0x000fe20000000000 */
[----:B------:R-:W-:Y:S02]  /*02e0*/  ISETP.NE.AND P3, PT, R8, RZ, PT ;  /* 0x000000ff0800720c */ /* 0x000fe40003f65270 */
[----:B------:R-:W-:Y:S02]  /*02f0*/  ISETP.GE.U32.AND P1, PT, R5, R12, PT ;  /* 0x0000000c0500720c */ /* 0x000fe40003f26070 */
[----:B------:R-:W-:-:S04]  /*0300*/  LOP3.LUT R5, R4, R8, RZ, 0x3c, !PT ;  /* 0x0000000804057212 */ /* 0x000fc800078e3cff */
[----:B------:R-:W-:-:S07]  /*0310*/  ISETP.GE.AND P2, PT, R5, RZ, PT ;  /* 0x000000ff0500720c */ /* 0x000fce0003f46270 */
[----:B------:R-:W-:-:S06]  /*0320*/  @P1 VIADD R7, R7, 0x1 ;  /* 0x0000000107071836 */ /* 0x000fcc0000000000 */
[----:B------:R-:W-:Y:S01]  /*0330*/  @!P2 IMAD.MOV R7, RZ, RZ, -R7 ;  /* 0x000000ffff07a224 */ /* 0x000fe200078e0a07 */
[----:B------:R-:W-:-:S05]  /*0340*/  @!P3 LOP3.LUT R7, RZ, R8, RZ, 0x33, !PT ;  /* 0x00000008ff07b212 */ /* 0x000fca00078e33ff */
[----:B------:R-:W-:-:S07]  /*0350*/  IMAD.IADD R6, R8, 0x1, -R7 ;  /* 0x0000000108067824 */ /* 0x000fce00078e0a07 */
.L_x_38:
[----:B------:R-:W-:Y:S05]  /*0360*/  BSYNC.RECONVERGENT B0 ;  /* 0x0000000000007941 */ /* 0x000fea0003800200 */
.L_x_37:
[----:B------:R-:W-:Y:S01]  /*0370*/  ISETP.GE.AND P1, PT, R6, 0x1, PT ;  /* 0x000000010600780c */ /* 0x000fe20003f26270 */
[----:B------:R-:W-:Y:S01]  /*0380*/  BSSY.RECONVERGENT B1, `(.L_x_39) ;  /* 0x00000a6000017945 */ /* 0x000fe20003800200 */
[----:B------:R-:W-:Y:S01]  /*0390*/  IADD3 R7, PT, PT, -R10, UR8, RZ ;  /* 0x000000080a077c10 */ /* 0x000fe2000fffe1ff */
[----:B------:R-:W-:Y:S02]  /*03a0*/  IMAD R9, R9, UR4, R2 ;  /* 0x0000000409097c24 */ /* 0x000fe4000f8e0202 */
[----:B------:R-:W-:Y:S02]  /*03b0*/  @P0 IMAD.IADD R7, R8, 0x1, -R3 ;  /* 0x0000000108070824 */ /* 0x000fe400078e0a03 */
[----:B------:R-:W-:-:S06]  /*03c0*/  IMAD.MOV.U32 R14, RZ, RZ, RZ ;  /* 0x000000ffff0e7224 */ /* 0x000fcc00078e00ff */
[----:B------:R-:W-:Y:S05]  /*03d0*/  @!P1 BRA `(.L_x_40) ;  /* 0x0000000800809947 */ /* 0x000fea0003800000 */
[----:B------:R-:W0:Y:S01]  /*03e0*/  LDC.64 R10, c[0x0][0x380] ;  /* 0x0000e000ff0a7b82 */ /* 0x000e220000000a00 */
[C---:B------:R-:W-:Y:S01]  /*03f0*/  LOP3.LUT R18, R7.reuse, 0x7, RZ, 0xc0, !PT ;  /* 0x0000000707127812 */ /* 0x040fe200078ec0ff */
[----:B------:R-:W-:Y:S01]  /*0400*/  IMAD.IADD R8, R4, 0x1, R3 ;  /* 0x0000000104087824 */ /* 0x000fe200078e0203 */
[C---:B------:R-:W-:Y:S01]  /*0410*/  LOP3.LUT R16, R7.reuse, 0xf, RZ, 0xc0, !PT ;  /* 0x0000000f07107812 */ /* 0x040fe200078ec0ff */
[----:B------:R-:W-:Y:S01]  /*0420*/  IMAD.MOV.U32 R14, RZ, RZ, RZ ;  /* 0x000000ffff0e7224 */ /* 0x000fe200078e00ff */
[----:B------:R-:W-:Y:S01]  /*0430*/  LOP3.LUT R19, R7, 0x3, RZ, 0xc0, !PT ;  /* 0x0000000307137812 */ /* 0x000fe200078ec0ff */
[----:B------:R-:W-:Y:S02]  /*0440*/  VIADD R12, R18, 0xffffffff ;  /* 0xffffffff120c7836 */ /* 0x000fe40000000000 */
[----:B------:R-:W-:-:S03]  /*0450*/  VIADD R5, R16, 0xffffffff ;  /* 0xffffffff10057836 */ /* 0x000fc60000000000 */
[----:B------:R-:W-:Y:S02]  /*0460*/  ISETP.GE.U32.AND P1, PT, R12, 0x3, PT ;  /* 0x000000030c00780c */ /* 0x000fe40003f26070 */
[----:B------:R-:W-:Y:S02]  /*0470*/  ISETP.GE.U32.AND P0, PT, R5, 0x7, PT ;  /* 0x000000070500780c */ /* 0x000fe40003f06070 */
[----:B0-----:R-:W-:Y:S02]  /*0480*/  IADD3 R2, P2, PT, R10, 0x20, RZ ;  /* 0x000000200a027810 */ /* 0x001fe40007f5e0ff */
[----:B------:R-:W-:-:S03]  /*0490*/  LOP3.LUT R10, R7, 0x7ffffff0, RZ, 0xc0, !PT ;  /* 0x7ffffff0070a7812 */ /* 0x000fc600078ec0ff */
[----:B------:R-:W-:Y:S02]  /*04a0*/  IMAD.X R3, RZ, RZ, R11, P2 ;  /* 0x000000ffff037224 */ /* 0x000fe400010e060b */
[----:B------:R-:W-:Y:S02]  /*04b0*/  IMAD.MOV.U32 R11, RZ, RZ, RZ ;  /* 0x000000ffff0b7224 */ /* 0x000fe400078e00ff */
[----:B------:R-:W-:-:S07]  /*04c0*/  IMAD.MOV R12, RZ, RZ, -R10 ;  /* 0x000000ffff0c7224 */ /* 0x000fce00078e0a0a */
.L_x_51:
[----:B------:R-:W-:Y:S01]  /*04d0*/  ISETP.GE.AND P2, PT, R7, 0x1, PT ;  /* 0x000000010700780c */ /* 0x000fe20003f46270 */
[----:B------:R-:W-:-:S12]  /*04e0*/  BSSY.RECONVERGENT B0, `(.L_x_41) ;  /* 0x000008c000007945 */ /* 0x000fd80003800200 */
[----:B------:R-:W-:Y:S05]  /*04f0*/  @!P2 BRA `(.L_x_42) ;  /* 0x000000080028a947 */ /* 0x000fea0003800000 */
[----:B------:R-:W0:Y:S01]  /*0500*/  LDC R4, c[0x0][0x390] ;  /* 0x0000e400ff047b82 */ /* 0x000e220000000800 */
[----:B------:R-:W-:Y:S01]  /*0510*/  ISETP.GE.U32.AND P2, PT, R7, 0x10, PT ;  /* 0x000000100700780c */ /* 0x000fe20003f46070 */
[----:B------:R-:W-:Y:S01]  /*0520*/  BSSY.RECONVERGENT B2, `(.L_x_43) ;  /* 0x000003f000027945 */ /* 0x000fe20003800200 */
[----:B------:R-:W-:Y:S02]  /*0530*/  IMAD.MOV.U32 R20, RZ, RZ, RZ ;  /* 0x000000ffff147224 */ /* 0x000fe400078e00ff */
[----:B0-----:R-:W-:-:S04]  /*0540*/  IMAD R13, R4, UR4, R11 ;  /* 0x00000004040d7c24 */ /* 0x001fc8000f8e020b */
[----:B------:R-:W-:-:S05]  /*0550*/  IMAD R13, R13, R4, R8 ;  /* 0x000000040d0d7224 */ /* 0x000fca00078e0208 */
[----:B------:R-:W-:Y:S05]  /*0560*/  @!P2 BRA `(.L_x_44) ;  /* 0x0000000000e8a947 */ /* 0x000fea0003800000 */
[----:B------:R-:W-:Y:S01]  /*0570*/  BSSY.RECONVERGENT B3, `(.L_x_45) ;  /* 0x0000038000037945 */ /* 0x000fe20003800200 */
[----:B------:R-:W-:Y:S02]  /*0580*/  IMAD.MOV.U32 R17, RZ, RZ, R13 ;  /* 0x000000ffff117224 */ /* 0x000fe400078e000d */
[----:B------:R-:W-:-:S07]  /*0590*/  IMAD.MOV.U32 R15, RZ, RZ, R12 ;  /* 0x000000ffff0f7224 */ /* 0x000fce00078e000c */
.L_x_46:
[----:B------:R-:W-:-:S05]  /*05a0*/  IMAD.WIDE R4, R17, 0x4, R2 ;  /* 0x0000000411047825 */ /* 0x000fca00078e0202 */
[----:B------:R-:W2:Y:S04]  /*05b0*/  LDG.E R21, desc[UR6][R4.64+-0x20] ;  /* 0xffffe00604157981 */ /* 0x000ea8000c1e1900 */
[----:B------:R-:W3:Y:S04]  /*05c0*/  LDG.E R27, desc[UR6][R4.64+-0x1c] ;  /* 0xffffe406041b7981 */ /* 0x000ee8000c1e1900 */
[----:B------:R-:W4:Y:S04]  /*05d0*/  LDG.E R22, desc[UR6][R4.64+-0x18] ;  /* 0xffffe80604167981 */ /* 0x000f28000c1e1900 */
[----:B------:R-:W5:Y:S04]  /*05e0*/  LDG.E R23, desc[UR6][R4.64+-0x14] ;  /* 0xffffec0604177981 */ /* 0x000f68000c1e1900 */
[----:B------:R-:W5:Y:S04]  /*05f0*/  LDG.E R25, desc[UR6][R4.64+-0x10] ;  /* 0xfffff00604197981 */ /* 0x000f68000c1e1900 */
[----:B------:R-:W5:Y:S04]  /*0600*/  LDG.E R24, desc[UR6][R4.64+-0xc] ;  /* 0xfffff40604187981 */ /* 0x000f68000c1e1900 */
[----:B------:R-:W5:Y:S01]  /*0610*/  LDG.E R20, desc[UR6][R4.64+-0x8] ;  /* 0xfffff80604147981 */ /* 0x000f62000c1e1900 */
[----:B--2---:R-:W-:-:S04]  /*0620*/  FSETP.GEU.AND P2, PT, R14, R21, PT ;  /* 0x000000150e00720b */ /* 0x004fc80003f4e000 */
[----:B------:R-:W-:Y:S02]  /*0630*/  FSEL R14, R21, R14, !P2 ;  /* 0x0000000e150e7208 */ /* 0x000fe40005000000 */
[----:B------:R-:W2:Y:S02]  /*0640*/  LDG.E R21, desc[UR6][R4.64+-0x4] ;  /* 0xfffffc0604157981 */ /* 0x000ea4000c1e1900 */
[----:B---3--:R-:W-:-:S04]  /*0650*/  FSETP.GEU.AND P2, PT, R14, R27, PT ;  /* 0x0000001b0e00720b */ /* 0x008fc80003f4e000 */
[----:B------:R-:W-:Y:S02]  /*0660*/  FSEL R27, R27, R14, !P2 ;  /* 0x0000000e1b1b7208 */ /* 0x000fe40005000000 */
[----:B------:R-:W3:Y:S02]  /*0670*/  LDG.E R14, desc[UR6][R4.64] ;  /* 0x00000006040e7981 */ /* 0x000ee4000c1e1900 */
[----:B----4-:R-:W-:-:S04]  /*0680*/  FSETP.GEU.AND P2, PT, R27, R22, PT ;  /* 0x000000161b00720b */ /* 0x010fc80003f4e000 */
[----:B------:R-:W-:Y:S02]  /*0690*/  FSEL R26, R22, R27, !P2 ;  /* 0x0000001b161a7208 */ /* 0x000fe40005000000 */
[----:B------:R-:W4:Y:S02]  /*06a0*/  LDG.E R22, desc[UR6][R4.64+0x4] ;  /* 0x0000040604167981 */ /* 0x000f24000c1e1900 */
[----:B-----5:R-:W-:-:S04]  /*06b0*/  FSETP.GEU.AND P2, PT, R26, R23, PT ;  /* 0x000000171a00720b */ /* 0x020fc80003f4e000 */
[----:B------:R-:W-:Y:S02]  /*06c0*/  FSEL R26, R23, R26, !P2 ;  /* 0x0000001a171a7208 */ /* 0x000fe40005000000 */
[----:B------:R-:W5:Y:S02]  /*06d0*/  LDG.E R23, desc[UR6][R4.64+0x8] ;  /* 0x0000080604177981 */ /* 0x000f64000c1e1900 */
[----:B------:R-:W-:-:S04]  /*06e0*/  FSETP.GEU.AND P2, PT, R26, R25, PT ;  /* 0x000000191a00720b */ /* 0x000fc80003f4e000 */
        /* <DEDUP_REMOVED lines=8> */
[----:B--2---:R-:W-:-:S04]  /*0770*/  FSETP.GEU.AND P2, PT, R26, R21, PT ;  /* 0x000000151a00720b */ /* 0x004fc80003f4e000 */
[----:B------:R-:W-:Y:S02]  /*0780*/  FSEL R27, R21, R26, !P2 ;  /* 0x0000001a151b7208 */ /* 0x000fe40005000000 */
[----:B------:R-:W2:Y:S04]  /*0790*/  LDG.E R21, desc[UR6][R4.64+0x18] ;  /* 0x0000180604157981 */ /* 0x000ea8000c1e1900 */
[----:B------:R-:W2:Y:S01]  /*07a0*/  LDG.E R26, desc[UR6][R4.64+0x1c] ;  /* 0x00001c06041a7981 */ /* 0x000ea2000c1e1900 */
[----:B---3--:R-:W-:Y:S01]  /*07b0*/  FSETP.GEU.AND P2, PT, R27, R14, PT ;  /* 0x0000000e1b00720b */ /* 0x008fe20003f4e000 */
[----:B------:R-:W-:Y:S02]  /*07c0*/  VIADD R15, R15, 0x10 ;  /* 0x000000100f0f7836 */ /* 0x000fe40000000000 */
[----:B------:R-:W-:Y:S01]  /*07d0*/  VIADD R17, R17, 0x10 ;  /* 0x0000001011117836 */ /* 0x000fe20000000000 */
[----:B------:R-:W-:-:S02]  /*07e0*/  FSEL R27, R14, R27, !P2 ;  /* 0x0000001b0e1b7208 */ /* 0x000fc40005000000 */
[----:B------:R-:W-:Y:S02]  /*07f0*/  ISETP.NE.AND P3, PT, R15, RZ, PT ;  /* 0x000000ff0f00720c */ /* 0x000fe40003f65270 */
[----:B----4-:R-:W-:-:S04]  /*0800*/  FSETP.GEU.AND P2, PT, R27, R22, PT ;  /* 0x000000161b00720b */ /* 0x010fc80003f4e000 */
[----:B------:R-:W-:-:S04]  /*0810*/  FSEL R22, R22, R27, !P2 ;  /* 0x0000001b16167208 */ /* 0x000fc80005000000 */
[----:B-----5:R-:W-:-:S04]  /*0820*/  FSETP.GEU.AND P2, PT, R22, R23, PT ;  /* 0x000000171600720b */ /* 0x020fc80003f4e000 */
[----:B------:R-:W-:-:S04]  /*0830*/  FSEL R22, R23, R22, !P2 ;  /* 0x0000001617167208 */ /* 0x000fc80005000000 */
[----:B------:R-:W-:-:S04]  /*0840*/  FSETP.GEU.AND P2, PT, R22, R25, PT ;  /* 0x000000191600720b */ /* 0x000fc80003f4e000 */
[----:B------:R-:W-:-:S04]  /*0850*/  FSEL R25, R25, R22, !P2 ;  /* 0x0000001619197208 */ /* 0x000fc80005000000 */
[----:B------:R-:W-:-:S04]  /*0860*/  FSETP.GEU.AND P2, PT, R25, R24, PT ;  /* 0x000000181900720b */ /* 0x000fc80003f4e000 */
[----:B------:R-:W-:-:S04]  /*0870*/  FSEL R25, R24, R25, !P2 ;  /* 0x0000001918197208 */ /* 0x000fc80005000000 */
[----:B------:R-:W-:-:S04]  /*0880*/  FSETP.GEU.AND P2, PT, R25, R20, PT ;  /* 0x000000141900720b */ /* 0x000fc80003f4e000 */
[----:B------:R-:W-:-:S04]  /*0890*/  FSEL R20, R20, R25, !P2 ;  /* 0x0000001914147208 */ /* 0x000fc80005000000 */
[----:B--2---:R-:W-:-:S04]  /*08a0*/  FSETP.GEU.AND P2, PT, R20, R21, PT ;  /* 0x000000151400720b */ /* 0x004fc80003f4e000 */
[----:B------:R-:W-:-:S04]  /*08b0*/  FSEL R21, R21, R20, !P2 ;  /* 0x0000001415157208 */ /* 0x000fc80005000000 */
[----:B------:R-:W-:-:S04]  /*08c0*/  FSETP.GEU.AND P2, PT, R21, R26, PT ;  /* 0x0000001a1500720b */ /* 0x000fc80003f4e000 */
[----:B------:R-:W-:Y:S01]  /*08d0*/  FSEL R14, R26, R21, !P2 ;  /* 0x000000151a0e7208 */ /* 0x000fe20005000000 */
[----:B------:R-:W-:Y:S08]  /*08e0*/  @P3 BRA `(.L_x_46) ;  /* 0xfffffffc002c3947 */ /* 0x000ff0000383ffff */
[----:B------:R-:W-:Y:S05]  /*08f0*/  BSYNC.RECONVERGENT B3 ;  /* 0x0000000000037941 */ /* 0x000fea0003800200 */
.L_x_45:
[----:B------:R-:W-:-:S07]  /*0900*/  IMAD.MOV.U32 R20, RZ, RZ, R10 ;  /* 0x000000ffff147224 */ /* 0x000fce00078e000a */
.L_x_44:
[----:B------:R-:W-:Y:S05]  /*0910*/  BSYNC.RECONVERGENT B2 ;  /* 0x0000000000027941 */ /* 0x000fea0003800200 */
.L_x_43:
[----:B------:R-:W-:-:S13]  /*0920*/  ISETP.NE.AND P2, PT, R16, RZ, PT ;  /* 0x000000ff1000720c */ /* 0x000fda0003f45270 */
[----:B------:R-:W-:Y:S05]  /*0930*/  @!P2 BRA `(.L_x_42) ;  /* 0x000000040018a947 */ /* 0x000fea0003800000 */
[----:B------:R-:W-:Y:S01]  /*0940*/  BSSY.RECONVERGENT B2, `(.L_x_47) ;  /* 0x000001f000027945 */ /* 0x000fe20003800200 */
[----:B------:R-:W-:-:S03]  /*0950*/  ISETP.NE.AND P2, PT, R18, RZ, PT ;  /* 0x000000ff1200720c */ /* 0x000fc60003f45270 */
[----:B------:R-:W-:Y:S10]  /*0960*/  @!P0 BRA `(.L_x_48) ;  /* 0x0000000000708947 */ /* 0x000ff40003800000 */
        /* <DEDUP_REMOVED lines=11> */
[----:B------:R-:W-:Y:S01]  /*0a20*/  VIADD R20, R20, 0x8 ;  /* 0x0000000814147836 */ /* 0x000fe20000000000 */
[----:B--2---:R-:W-:-:S04]  /*0a30*/  FSETP.GEU.AND P3, PT, R14, R23, PT ;  /* 0x000000170e00720b */ /* 0x004fc80003f6e000 */
[----:B------:R-:W-:-:S04]  /*0a40*/  FSEL R14, R23, R14, !P3 ;  /* 0x0000000e170e7208 */ /* 0x000fc80005800000 */
[----:B---3--:R-:W-:-:S04]  /*0a50*/  FSETP.GEU.AND P3, PT, R14, R25, PT ;  /* 0x000000190e00720b */ /* 0x008fc80003f6e000 */
[----:B------:R-:W-:-:S04]  /*0a60*/  FSEL R14, R25, R14, !P3 ;  /* 0x0000000e190e7208 */ /* 0x000fc80005800000 */
        /* <DEDUP_REMOVED lines=10> */
[----:B------:R-:W-:-:S04]  /*0b10*/  FSETP.GEU.AND P3, PT, R15, R22, PT ;  /* 0x000000160f00720b */ /* 0x000fc80003f6e000 */
[----:B------:R-:W-:-:S09]  /*0b20*/  FSEL R14, R22, R15, !P3 ;  /* 0x0000000f160e7208 */ /* 0x000fd20005800000 */
.L_x_48:
[----:B------:R-:W-:Y:S05]  /*0b30*/  BSYNC.RECONVERGENT B2 ;  /* 0x0000000000027941 */ /* 0x000fea0003800200 */
.L_x_47:
        /* <DEDUP_REMOVED lines=19> */
[----:B------:R-:W-:-:S09]  /*0c70*/  FSEL R14, R23, R14, !P3 ;  /* 0x0000000e170e7208 */ /* 0x000fd20005800000 */
.L_x_50:
[----:B------:R-:W-:Y:S05]  /*0c80*/  BSYNC.RECONVERGENT B2 ;  /* 0x0000000000027941 */ /* 0x000fea0003800200 */
.L_x_49:
[----:B------:R-:W-:Y:S05]  /*0c90*/  @!P2 BRA `(.L_x_42) ;  /* 0x000000000040a947 */ /* 0x000fea0003800000 */
[----:B------:R-:W0:Y:S01]  /*0ca0*/  LDC.64 R4, c[0x0][0x380] ;  /* 0x0000e000ff047b82 */ /* 0x000e220000000a00 */
[----:B------:R-:W-:-:S04]  /*0cb0*/  IMAD.IADD R13, R13, 0x1, R20 ;  /* 0x000000010d0d7824 */ /* 0x000fc800078e0214 */
[----:B0-----:R-:W-:-:S05]  /*0cc0*/  IMAD.WIDE R4, R13, 0x4, R4 ;  /* 0x000000040d047825 */ /* 0x001fca00078e0204 */
[----:B------:R-:W2:Y:S01]  /*0cd0*/  LDG.E R13, desc[UR6][R4.64] ;  /* 0x00000006040d7981 */ /* 0x000ea2000c1e1900 */
[----:B------:R-:W-:Y:S02]  /*0ce0*/  ISETP.NE.AND P3, PT, R19, 0x1, PT ;  /* 0x000000011300780c */ /* 0x000fe40003f65270 */
[----:B--2---:R-:W-:-:S04]  /*0cf0*/  FSETP.GEU.AND P2, PT, R14, R13, PT ;  /* 0x0000000d0e00720b */ /* 0x004fc80003f4e000 */
[----:B------:R-:W-:-:S07]  /*0d00*/  FSEL R14, R13, R14, !P2 ;  /* 0x0000000e0d0e7208 */ /* 0x000fce0005000000 */
[----:B------:R-:W-:Y:S05]  /*0d10*/  @!P3 BRA `(.L_x_42) ;  /* 0x000000000020b947 */ /* 0x000fea0003800000 */
[----:B------:R-:W2:Y:S01]  /*0d20*/  LDG.E R13, desc[UR6][R4.64+0x4] ;  /* 0x00000406040d7981 */ /* 0x000ea2000c1e1900 */
[----:B------:R-:W-:Y:S02]  /*0d30*/  ISETP.NE.AND P3, PT, R19, 0x2, PT ;  /* 0x000000021300780c */ /* 0x000fe40003f65270 */
[----:B--2---:R-:W-:-:S04]  /*0d40*/  FSETP.GEU.AND P2, PT, R14, R13, PT ;  /* 0x0000000d0e00720b */ /* 0x004fc80003f4e000 */
[----:B------:R-:W-:-:S07]  /*0d50*/  FSEL R14, R13, R14, !P2 ;  /* 0x0000000e0d0e7208 */ /* 0x000fce0005000000 */
[----:B------:R-:W-:Y:S05]  /*0d60*/  @!P3 BRA `(.L_x_42) ;  /* 0x00000000000cb947 */ /* 0x000fea0003800000 */
[----:B------:R-:W2:Y:S02]  /*0d70*/  LDG.E R5, desc[UR6][R4.64+0x8] ;  /* 0x0000080604057981 */ /* 0x000ea4000c1e1900 */
[----:B--2---:R-:W-:-:S13]  /*0d80*/  FSETP.GEU.AND P2, PT, R14, R5, PT ;  /* 0x000000050e00720b */ /* 0x004fda0003f4e000 */
[----:B------:R-:W-:-:S07]  /*0d90*/  @!P2 IMAD.MOV.U32 R14, RZ, RZ, R5 ;  /* 0x000000ffff0ea224 */ /* 0x000fce00078e0005 */
.L_x_42:
[----:B------:R-:W-:Y:S05]  /*0da0*/  BSYNC.RECONVERGENT B0 ;  /* 0x0000000000007941 */ /* 0x000fea0003800200 */
.L_x_41:
[----:B------:R-:W-:-:S05]  /*0db0*/  VIADD R11, R11, 0x1 ;  /* 0x000000010b0b7836 */ /* 0x000fca0000000000 */
[----:B------:R-:W-:-:S13]  /*0dc0*/  ISETP.NE.AND P2, PT, R11, R6, PT ;  /* 0x000000060b00720c */ /* 0x000fda0003f45270 */
[----:B------:R-:W-:Y:S05]  /*0dd0*/  @P2 BRA `(.L_x_51) ;  /* 0xfffffff400bc2947 */ /* 0x000fea000383ffff */
.L_x_40:
[----:B------:R-:W-:Y:S05]  /*0de0*/  BSYNC.RECONVERGENT B1 ;  /* 0x0000000000017941 */ /* 0x000fea0003800200 */
.L_x_39:
[----:B------:R-:W0:Y:S01]  /*0df0*/  LDC.64 R2, c[0x0][0x388] ;  /* 0x0000e200ff027b82 */ /* 0x000e220000000a00 */
[----:B------:R-:W1:Y:S02]  /*0e00*/  LDCU UR5, c[0x0][0x394] ;  /* 0x00007280ff0577ac */ /* 0x000e640008000800 */
[----:B-1----:R-:W-:-:S04]  /*0e10*/  IMAD R9, R9, UR5, R0 ;  /* 0x0000000509097c24 */ /* 0x002fc8000f8e0200 */
[----:B0-----:R-:W-:-:S05]  /*0e20*/  IMAD.WIDE R2, R9, 0x4, R2 ;  /* 0x0000000409027825 */ /* 0x001fca00078e0202 */
[----:B------:R-:W-:Y:S01]  /*0e30*/  STG.E desc[UR6][R2.64], R14 ;  /* 0x0000000e02007986 */ /* 0x000fe2000c101906 */
[----:B------:R-:W-:Y:S05]  /*0e40*/  EXIT ;  /* 0x000000000000794d */ /* 0x000fea0003800000 */
.L_x_52:
        /* <DEDUP_REMOVED lines=11> */
.L_x_134:


//--------------------- .text._Z4normPfS_ffii     --------------------------
	.section	.text._Z4normPfS_ffii,"ax",@progbits
	.align	128
        .global         _Z4normPfS_ffii
        .type           _Z4normPfS_ffii,@function
        .size           _Z4normPfS_ffii,(.L_x_129 - _Z4normPfS_ffii)
        .other          _Z4normPfS_ffii,@"STO_CUDA_ENTRY STV_DEFAULT"
_Z4normPfS_ffii:
.text._Z4normPfS_ffii:
[----:B------:R-:W-:Y:S01]  /*0000*/  LDC R1, c[0x0][0x37c] ;  /* 0x0000df00ff017b82 */ /* 0x000fe20000000800 */
[----:B------:R-:W0:Y:S07]  /*0010*/  S2R R7, SR_CTAID.X ;  /* 0x0000000000077919 */ /* 0x000e2e0000002500 */
[----:B------:R-:W1:Y:S01]  /*0020*/  LDC R5, c[0x0][0x360] ;  /* 0x0000d800ff057b82 */ /* 0x000e620000000800 */
[----:B------:R-:W2:Y:S01]  /*0030*/  LDCU UR12, c[0x0][0x39c] ;  /* 0x00007380ff0c77ac */ /* 0x000ea20008000800 */
[----:B------:R-:W-:Y:S01]  /*0040*/  IMAD.MOV.U32 R27, RZ, RZ, RZ ;  /* 0x000000ffff1b7224 */ /* 0x000fe200078e00ff */
[----:B------:R-:W1:Y:S01]  /*0050*/  S2R R4, SR_TID.X ;  /* 0x0000000000047919 */ /* 0x000e620000002100 */
[----:B------:R-:W3:Y:S01]  /*0060*/  LDCU.64 UR10, c[0x0][0x358] ;  /* 0x00006b00ff0a77ac */ /* 0x000ee20008000a00 */
[----:B------:R-:W4:Y:S03]  /*0070*/  S2R R3, SR_TID.Y ;  /* 0x0000000000037919 */ /* 0x000f260000002200 */
[----:B------:R-:W4:Y:S08]  /*0080*/  LDC R0, c[0x0][0x364] ;  /* 0x0000d900ff007b82 */ /* 0x000f300000000800 */
[----:B------:R-:W0:Y:S08]  /*0090*/  LDC R2, c[0x0][0x370] ;  /* 0x0000dc00ff027b82 */ /* 0x000e300000000800 */
[----:B------:R-:W5:Y:S08]  /*00a0*/  S2UR UR8, SR_CTAID.X ;  /* 0x00000000000879c3 */ /* 0x000f700000002500 */
[----:B------:R-:W1:Y:S08]  /*00b0*/  S2UR UR6, SR_CTAID.Y ;  /* 0x00000000000679c3 */ /* 0x000e700000002600 */
[----:B------:R-:W4:Y:S01]  /*00c0*/  S2UR UR7, SR_CTAID.Z ;  /* 0x00000000000779c3 */ /* 0x000f220000002700 */
[----:B0-----:R-:W-:-:S04]  /*00d0*/  VIADDMNMX.U32 R2, R7, 0x2, R2, PT ;  /* 0x0000000207027846 */ /* 0x001fc80003800002 */
[----:B------:R-:W-:Y:S01]  /*00e0*/  R2UR UR4, R2 ;  /* 0x00000000020472ca */ /* 0x000fe200000e0000 */
[----:B-----5:R-:W-:-:S04]  /*00f0*/  UISETP.LT.U32.AND UP0, UPT, UR8, 0x3, UPT ;  /* 0x000000030800788c */ /* 0x020fc8000bf01070 */
[----:B------:R-:W-:-:S04]  /*0100*/  USEL UR5, UR8, 0x3, !UP0 ;  /* 0x0000000308057887 */ /* 0x000fc8000c000000 */
[----:B------:R-:W-:Y:S01]  /*0110*/  UIADD3 UR5, UPT, UPT, UR5, -0x3, URZ ;  /* 0xfffffffd05057890 */ /* 0x000fe2000fffe0ff */
[----:B-1----:R-:W-:-:S03]  /*0120*/  IMAD R4, R5, UR6, R4 ;  /* 0x0000000605047c24 */ /* 0x002fc6000f8e0204 */
[----:B------:R-:W-:Y:S01]  /*0130*/  UIADD3 UR9, UPT, UPT, UR4, -0x1, URZ ;  /* 0xffffffff04097890 */ /* 0x000fe2000fffe0ff */
[----:B--2---:R-:W-:Y:S01]  /*0140*/  IMAD.U32 R5, RZ, RZ, UR12 ;  /* 0x0000000cff057e24 */ /* 0x004fe2000f8e00ff */
[----:B------:R-:W-:Y:S02]  /*0150*/  UIMAD UR6, UR8, UR12, URZ ;  /* 0x0000000c080672a4 */ /* 0x000fe4000f8e02ff */
[----:B------:R-:W-:Y:S01]  /*0160*/  UISETP.GE.U32.AND UP0, UPT, UR5, UR9, UPT ;  /* 0x000000090500728c */ /* 0x000fe2000bf06070 */
[----:B----4-:R-:W-:-:S04]  /*0170*/  IMAD R3, R0, UR7, R3 ;  /* 0x0000000700037c24 */ /* 0x010fc8000f8e0203 */
[----:B------:R-:W-:-:S04]  /*0180*/  IMAD R2, R4, UR12, R3 ;  /* 0x0000000c04027c24 */ /* 0x000fc8000f8e0203 */
[----:B------:R-:W-:Y:S01]  /*0190*/  IMAD R2, R5, UR6, R2 ;  /* 0x0000000605027c24 */ /* 0x000fe2000f8e0202 */
[----:B---3--:R-:W-:Y:S06]  /*01a0*/  BRA.U UP0, `(.L_x_53) ;  /* 0x0000000d00047547 */ /* 0x008fec000b800000 */
[----:B------:R-:W-:Y:S01]  /*01b0*/  UISETP.LT.U32.AND UP0, UPT, UR8, 0x3, UPT ;  /* 0x000000030800788c */ /* 0x000fe2000bf01070 */
[----:B------:R-:W-:Y:S01]  /*01c0*/  IMAD.MOV.U32 R27, RZ, RZ, RZ ;  /* 0x000000ffff1b7224 */ /* 0x000fe200078e00ff */
[----:B------:R-:W-:Y:S02]  /*01d0*/  ULOP3.LUT UR7, URZ, UR8, URZ, 0x33, !UPT ;  /* 0x00000008ff077292 */ /* 0x000fe4000f8e33ff */
[----:B------:R-:W-:-:S04]  /*01e0*/  USEL UR6, UR8, 0x3, UP0 ;  /* 0x0000000308067887 */ /* 0x000fc80008000000 */
[----:B------:R-:W-:Y:S02]  /*01f0*/  UIADD3 UR6, UPT, UPT, UR4, UR6, URZ ;  /* 0x0000000604067290 */ /* 0x000fe4000fffe0ff */
[----:B------:R-:W-:Y:S02]  /*0200*/  UIMAD UR4, UR12, UR12, URZ ;  /* 0x0000000c0c0472a4 */ /* 0x000fe4000f8e02ff */
[----:B------:R-:W-:Y:S02]  /*0210*/  UIADD3 UR7, UPT, UPT, UR6, UR7, URZ ;  /* 0x0000000706077290 */ /* 0x000fe4000fffe0ff */
[----:B------:R-:W-:Y:S02]  /*0220*/  UIADD3 UR6, UPT, UPT, UR6, -0x2, -UR8 ;  /* 0xfffffffe06067890 */ /* 0x000fe4000fffe808 */
[----:B------:R-:W-:-:S09]  /*0230*/  ULOP3.LUT UP0, UR7, UR7, 0x3, URZ, 0xc0, !UPT ;  /* 0x0000000307077892 */ /* 0x000fd2000f80c0ff */
[----:B------:R-:W-:Y:S05]  /*0240*/  BRA.U !UP0, `(.L_x_54) ;  /* 0x0000000108a87547 */ /* 0x000fea000b800000 */
[----:B------:R-:W0:Y:S01]  /*0250*/  LDC.64 R10, c[0x0][0x380] ;  /* 0x0000e000ff0a7b82 */ /* 0x000e220000000a00 */
[----:B------:R-:W-:Y:S01]  /*0260*/  IMAD R0, R5, UR5, R4 ;  /* 0x0000000505007c24 */ /* 0x000fe2000f8e0204 */
[----:B------:R-:W-:Y:S01]  /*0270*/  UIADD3 UR7, UPT, UPT, -UR7, URZ, URZ ;  /* 0x000000ff07077290 */ /* 0x000fe2000fffe1ff */
[----:B------:R-:W-:Y:S02]  /*0280*/  IMAD.MOV.U32 R27, RZ, RZ, RZ ;  /* 0x000000ffff1b7224 */ /* 0x000fe400078e00ff */
[----:B------:R-:W-:-:S09]  /*0290*/  IMAD R7, R0, UR12, R3 ;  /* 0x0000000c00077c24 */ /* 0x000fd2000f8e0203 */
.L_x_59:
[----:B0-----:R-:W-:-:S05]  /*02a0*/  IMAD.WIDE R12, R7, 0x4, R10 ;  /* 0x00000004070c7825 */ /* 0x001fca00078e020a */
[----:B--2---:R-:W2:Y:S01]  /*02b0*/  LDG.E R6, desc[UR10][R12.64] ;  /* 0x0000000a0c067981 */ /* 0x004ea2000c1e1900 */
[----:B------:R-:W-:Y:S01]  /*02c0*/  BSSY.RECONVERGENT B0, `(.L_x_55) ;  /* 0x0000006000007945 */ /* 0x000fe20003800200 */
[----:B------:R-:W-:Y:S01]  /*02d0*/  MOV R0, 0x320 ;  /* 0x0000032000007802 */ /* 0x000fe20000000f00 */
[----:B-12---:R-:W0:Y:S02]  /*02e0*/  F2F.F64.F32 R8, R6 ;  /* 0x0000000600087310 */ /* 0x006e240000201800 */
[----:B0-----:R-:W-:-:S10]  /*02f0*/  DADD R16, -RZ, |R8| ;  /* 0x00000000ff107229 */ /* 0x001fd40000000508 */
[----:B------:R-:W-:-:S07]  /*0300*/  IMAD.MOV.U32 R5, RZ, RZ, R17 ;  /* 0x000000ffff057224 */ /* 0x000fce00078e0011 */
[----:B------:R-:W-:Y:S05]  /*0310*/  CALL.REL.NOINC `($_Z4normPfS_ffii$__internal_accurate_pow) ;  /* 0x0000001800507944 */ /* 0x000fea0003c00000 */
[----:B------:R-:W-:Y:S05]  /*0320*/  BSYNC.RECONVERGENT B0 ;  /* 0x0000000000007941 */ /* 0x000fea0003800200 */
.L_x_55:
[----:B------:R-:W-:Y:S01]  /*0330*/  DADD R12, R8, 2 ;  /* 0x40000000080c7429 */ /* 0x000fe20000000000 */
[----:B------:R-:W-:Y:S01]  /*0340*/  FSETP.NEU.AND P0, PT, R6, RZ, PT ;  /* 0x000000ff0600720b */ /* 0x000fe20003f0d000 */
[----:B------:R-:W-:Y:S08]  /*0350*/  BSSY.RECONVERGENT B0, `(.L_x_56) ;  /* 0x000000e000007945 */ /* 0x000ff00003800200 */
[----:B------:R-:W-:-:S02]  /*0360*/  LOP3.LUT R12, R13, 0x7ff00000, RZ, 0xc0, !PT ;  /* 0x7ff000000d0c7812 */ /* 0x000fc400078ec0ff */
[----:B------:R-:W-:Y:S02]  /*0370*/  FSEL R13, R14, RZ, P0 ;  /* 0x000000ff0e0d7208 */ /* 0x000fe40000000000 */
[----:B------:R-:W-:Y:S02]  /*0380*/  ISETP.NE.AND P1, PT, R12, 0x7ff00000, PT ;  /* 0x7ff000000c00780c */ /* 0x000fe40003f25270 */
[----:B------:R-:W-:-:S11]  /*0390*/  FSEL R12, R5, RZ, P0 ;  /* 0x000000ff050c7208 */ /* 0x000fd60000000000 */
[----:B------:R-:W-:Y:S05]  /*03a0*/  @P1 BRA `(.L_x_57) ;  /* 0x0000000000201947 */ /* 0x000fea0003800000 */
[----:B------:R-:W-:-:S13]  /*03b0*/  FSETP.NAN.AND P0, PT, R6, R6, PT ;  /* 0x000000060600720b */ /* 0x000fda0003f08000 */
[----:B------:R-:W-:Y:S05]  /*03c0*/  @P0 BRA `(.L_x_58) ;  /* 0x0000000000140947 */ /* 0x000fea0003800000 */
[----:B------:R-:W-:-:S14]  /*03d0*/  DSETP.NEU.AND P0, PT, |R8|, +INF , PT ;  /* 0x7ff000000800742a */ /* 0x000fdc0003f0d200 */
[----:B------:R-:W-:Y:S05]  /*03e0*/  @P0 BRA `(.L_x_57) ;  /* 0x0000000000100947 */ /* 0x000fea0003800000 */
[----:B------:R-:W-:Y:S01]  /*03f0*/  IMAD.MOV.U32 R12, RZ, RZ, 0x0 ;  /* 0x00000000ff0c7424 */ /* 0x000fe200078e00ff */
[----:B------:R-:W-:Y:S01]  /*0400*/  MOV R13, 0x7ff00000 ;  /* 0x7ff00000000d7802 */ /* 0x000fe20000000f00 */
[----:B------:R-:W-:Y:S06]  /*0410*/  BRA `(.L_x_57) ;  /* 0x0000000000047947 */ /* 0x000fec0003800000 */
.L_x_58:
[----:B------:R-:W-:-:S11]  /*0420*/  DADD R12, R8, 2 ;  /* 0x40000000080c7429 */ /* 0x000fd60000000000 */
.L_x_57:
[----:B------:R-:W-:Y:S05]  /*0430*/  BSYNC.RECONVERGENT B0 ;  /* 0x0000000000007941 */ /* 0x000fea0003800200 */
.L_x_56:
[----:B------:R-:W0:Y:S01]  /*0440*/  F2F.F64.F32 R8, R27 ;  /* 0x0000001b00087310 */ /* 0x000e220000201800 */
[----:B------:R-:W-:Y:S01]  /*0450*/  FSETP.NEU.AND P0, PT, R6, 1, PT ;  /* 0x3f8000000600780b */ /* 0x000fe20003f0d000 */
[----:B------:R-:W-:Y:S01]  /*0460*/  UIADD3 UR7, UPT, UPT, UR7, 0x1, URZ ;  /* 0x0000000107077890 */ /* 0x000fe2000fffe0ff */
[----:B------:R-:W-:Y:S01]  /*0470*/  VIADD R7, R7, UR4 ;  /* 0x0000000407077c36 */ /* 0x000fe20008000000 */
[----:B------:R-:W-:Y:S01]  /*0480*/  UIADD3 UR5, UPT, UPT, UR5, 0x1, URZ ;  /* 0x0000000105057890 */ /* 0x000fe2000fffe0ff */
[----:B------:R-:W-:Y:S01]  /*0490*/  FSEL R12, R12, RZ, P0 ;  /* 0x000000ff0c0c7208 */ /* 0x000fe20000000000 */
[----:B------:R-:W-:Y:S01]  /*04a0*/  UISETP.NE.AND UP0, UPT, UR7, URZ, UPT ;  /* 0x000000ff0700728c */ /* 0x000fe2000bf05270 */
[----:B------:R-:W-:-:S06]  /*04b0*/  FSEL R13, R13, 1.875, P0 ;  /* 0x3ff000000d0d7808 */ /* 0x000fcc0000000000 */
[----:B0-----:R-:W-:-:S06]  /*04c0*/  DADD R8, R8, R12 ;  /* 0x0000000008087229 */ /* 0x001fcc000000000c */
[----:B------:R1:W2:Y:S01]  /*04d0*/  F2F.F32.F64 R27, R8 ;  /* 0x00000008001b7310 */ /* 0x0002a20000301000 */
[----:B------:R-:W-:Y:S05]  /*04e0*/  BRA.U UP0, `(.L_x_59) ;  /* 0xfffffffd006c7547 */ /* 0x000fea000b83ffff */
.L_x_54:
[----:B------:R-:W-:-:S09]  /*04f0*/  UISETP.GE.U32.AND UP0, UPT, UR6, 0x3, UPT ;  /* 0x000000030600788c */ /* 0x000fd2000bf06070 */
[----:B------:R-:W-:Y:S05]  /*0500*/  BRA.U !UP0, `(.L_x_53) ;  /* 0x00000009082c7547 */ /* 0x000fea000b800000 */
[----:B------:R-:W0:Y:S01]  /*0510*/  LDCU UR6, c[0x0][0x39c] ;  /* 0x00007380ff0677ac */ /* 0x000e220008000800 */
[----:B------:R-:W3:Y:S01]  /*0520*/  LDC.64 R6, c[0x0][0x380] ;  /* 0x0000e000ff067b82 */ /* 0x000ee20000000a00 */
[----:B0-----:R-:W-:-:S04]  /*0530*/  IMAD.U32 R5, RZ, RZ, UR6 ;  /* 0x00000006ff057e24 */ /* 0x001fc8000f8e00ff */
[----:B------:R-:W-:-:S04]  /*0540*/  IMAD R4, R5, UR5, R4 ;  /* 0x0000000505047c24 */ /* 0x000fc8000f8e0204 */
[----:B------:R-:W-:-:S07]  /*0550*/  IMAD R3, R4, UR6, R3 ;  /* 0x0000000604037c24 */ /* 0x000fce000f8e0203 */
.L_x_75:
[----:B0--3--:R-:W-:-:S05]  /*0560*/  IMAD.WIDE R10, R3, 0x4, R6 ;  /* 0x00000004030a7825 */ /* 0x009fca00078e0206 */
[----:B------:R-:W1:Y:S01]  /*0570*/  LDG.E R26, desc[UR10][R10.64] ;  /* 0x0000000a0a1a7981 */ /* 0x000e62000c1e1900 */
[----:B------:R-:W-:Y:S01]  /*0580*/  BSSY.RECONVERGENT B0, `(.L_x_60) ;  /* 0x0000006000007945 */ /* 0x000fe20003800200 */
[----:B------:R-:W-:Y:S01]  /*0590*/  MOV R0, 0x5e0 ;  /* 0x000005e000007802 */ /* 0x000fe20000000f00 */
[----:B-1----:R-:W0:Y:S02]  /*05a0*/  F2F.F64.F32 R8, R26 ;  /* 0x0000001a00087310 */ /* 0x002e240000201800 */
[----:B0-----:R-:W-:-:S10]  /*05b0*/  DADD R4, -RZ, |R8| ;  /* 0x00000000ff047229 */ /* 0x001fd40000000508 */
[----:B----4-:R-:W-:-:S07]  /*05c0*/  IMAD.MOV.U32 R16, RZ, RZ, R4 ;  /* 0x000000ffff107224 */ /* 0x010fce00078e0004 */
[----:B--2---:R-:W-:Y:S05]  /*05d0*/  CALL.REL.NOINC `($_Z4normPfS_ffii$__internal_accurate_pow) ;  /* 0x0000001400a07944 */ /* 0x004fea0003c00000 */
[----:B------:R-:W-:Y:S05]  /*05e0*/  BSYNC.RECONVERGENT B0 ;  /* 0x0000000000007941 */ /* 0x000fea0003800200 */
.L_x_60:
[----:B------:R-:W-:-:S04]  /*05f0*/  IMAD.U32 R13, RZ, RZ, UR4 ;  /* 0x00000004ff0d7e24 */ /* 0x000fc8000f8e00ff */
[----:B------:R-:W-:-:S05]  /*0600*/  IMAD.WIDE R10, R13, 0x4, R10 ;  /* 0x000000040d0a7825 */ /* 0x000fca00078e020a */
[----:B------:R-:W2:Y:S01]  /*0610*/  LDG.E R4, desc[UR10][R10.64] ;  /* 0x0000000a0a047981 */ /* 0x000ea2000c1e1900 */
[----:B------:R-:W-:Y:S01]  /*0620*/  DADD R12, R8, 2 ;  /* 0x40000000080c7429 */ /* 0x000fe20000000000 */
[----:B------:R0:W1:Y:S01]  /*0630*/  F2F.F64.F32 R16, R27 ;  /* 0x0000001b00107310 */ /* 0x0000620000201800 */
[C---:B------:R-:W-:Y:S01]  /*0640*/  FSETP.NEU.AND P1, PT, R26.reuse, RZ, PT ;  /* 0x000000ff1a00720b */ /* 0x040fe20003f2d000 */
[----:B------:R-:W-:Y:S01]  /*0650*/  BSSY.RECONVERGENT B0, `(.L_x_61) ;  /* 0x000000e000007945 */ /* 0x000fe20003800200 */
[----:B------:R-:W-:Y:S02]  /*0660*/  FSETP.NEU.AND P0, PT, R26, 1, PT ;  /* 0x3f8000001a00780b */ /* 0x000fe40003f0d000 */
[----:B------:R-:W-:Y:S02]  /*0670*/  FSEL R18, R5, RZ, P1 ;  /* 0x000000ff05127208 */ /* 0x000fe40000800000 */
[----:B------:R-:W-:Y:S02]  /*0680*/  FSEL R19, R14, RZ, P1 ;  /* 0x000000ff0e137208 */ /* 0x000fe40000800000 */
[----:B------:R-:W-:-:S04]  /*0690*/  LOP3.LUT R0, R13, 0x7ff00000, RZ, 0xc0, !PT ;  /* 0x7ff000000d007812 */ /* 0x000fc800078ec0ff */
[----:B------:R-:W-:Y:S01]  /*06a0*/  ISETP.NE.AND P2, PT, R0, 0x7ff00000, PT ;  /* 0x7ff000000000780c */ /* 0x000fe20003f45270 */
[----:B--2---:R0:W2:-:S12]  /*06b0*/  F2F.F64.F32 R12, R4 ;  /* 0x00000004000c7310 */ /* 0x0040980000201800 */
[----:B-1----:R-:W-:Y:S05]  /*06c0*/  @P2 BRA `(.L_x_62) ;  /* 0x0000000000182947 */ /* 0x002fea0003800000 */
[----:B------:R-:W-:-:S13]  /*06d0*/  FSETP.NAN.AND P1, PT, R26, R26, PT ;  /* 0x0000001a1a00720b */ /* 0x000fda0003f28000 */
[----:B------:R-:W-:Y:S01]  /*06e0*/  @P1 DADD R18, R8, 2 ;  /* 0x4000000008121429 */ /* 0x000fe20000000000 */
[----:B------:R-:W-:Y:S10]  /*06f0*/  @P1 BRA `(.L_x_62) ;  /* 0x00000000000c1947 */ /* 0x000ff40003800000 */
[----:B------:R-:W-:-:S14]  /*0700*/  DSETP.NEU.AND P1, PT, |R8|, +INF , PT ;  /* 0x7ff000000800742a */ /* 0x000fdc0003f2d200 */
[----:B------:R-:W-:Y:S02]  /*0710*/  @!P1 IMAD.MOV.U32 R18, RZ, RZ, 0x0 ;  /* 0x00000000ff129424 */ /* 0x000fe400078e00ff */
[----:B------:R-:W-:-:S07]  /*0720*/  @!P1 IMAD.MOV.U32 R19, RZ, RZ, 0x7ff00000 ;  /* 0x7ff00000ff139424 */ /* 0x000fce00078e00ff */
.L_x_62:
[----:B------:R-:W-:Y:S05]  /*0730*/  BSYNC.RECONVERGENT B0 ;  /* 0x0000000000007941 */ /* 0x000fea0003800200 */
.L_x_61:
[----:B------:R-:W-:Y:S01]  /*0740*/  FSEL R26, R18, RZ, P0 ;  /* 0x000000ff121a7208 */ /* 0x000fe20000000000 */
[----:B------:R-:W-:Y:S01]  /*0750*/  BSSY.RECONVERGENT B0, `(.L_x_63) ;  /* 0x0000008000007945 */ /* 0x000fe20003800200 */
[----:B0-----:R-:W-:Y:S02]  /*0760*/  FSEL R27, R19, 1.875, P0 ;  /* 0x3ff00000131b7808 */ /* 0x001fe40000000000 */
[----:B------:R-:W-:-:S04]  /*0770*/  MOV R0, 0x7d0 ;  /* 0x000007d000007802 */ /* 0x000fc80000000f00 */
[----:B------:R-:W-:Y:S02]  /*0780*/  DADD R26, R16, R26 ;  /* 0x00000000101a7229 */ /* 0x000fe4000000001a */
[----:B--2---:R-:W-:-:S08]  /*0790*/  DADD R16, -RZ, |R12| ;  /* 0x00000000ff107229 */ /* 0x004fd0000000050c */
[----:B------:R0:W1:Y:S02]  /*07a0*/  F2F.F32.F64 R26, R26 ;  /* 0x0000001a001a7310 */ /* 0x0000640000301000 */
[----:B------:R-:W-:-:S07]  /*07b0*/  MOV R5, R17 ;  /* 0x0000001100057202 */ /* 0x000fce0000000f00 */
[----:B01----:R-:W-:Y:S05]  /*07c0*/  CALL.REL.NOINC `($_Z4normPfS_ffii$__internal_accurate_pow) ;  /* 0x0000001400247944 */ /* 0x003fea0003c00000 */
[----:B------:R-:W-:Y:S05]  /*07d0*/  BSYNC.RECONVERGENT B0 ;  /* 0x0000000000007941 */ /* 0x000fea0003800200 */
.L_x_63:
[----:B------:R-:W-:Y:S01]  /*07e0*/  DADD R8, R12, 2 ;  /* 0x400000000c087429 */ /* 0x000fe20000000000 */
[----:B------:R-:W-:Y:S01]  /*07f0*/  FSETP.NEU.AND P0, PT, R4, RZ, PT ;  /* 0x000000ff0400720b */ /* 0x000fe20003f0d000 */
[----:B------:R-:W-:Y:S03]  /*0800*/  BSSY.RECONVERGENT B0, `(.L_x_64) ;  /* 0x000000e000007945 */ /* 0x000fe60003800200 */
[----:B------:R-:W-:Y:S02]  /*0810*/  FSEL R16, R5, RZ, P0 ;  /* 0x000000ff05107208 */ /* 0x000fe40000000000 */
[----:B------:R-:W-:-:S03]  /*0820*/  FSEL R17, R14, RZ, P0 ;  /* 0x000000ff0e117208 */ /* 0x000fc60000000000 */
[----:B------:R-:W-:-:S04]  /*0830*/  LOP3.LUT R8, R9, 0x7ff00000, RZ, 0xc0, !PT ;  /* 0x7ff0000009087812 */ /* 0x000fc800078ec0ff */
[----:B------:R-:W-:-:S13]  /*0840*/  ISETP.NE.AND P1, PT, R8, 0x7ff00000, PT ;  /* 0x7ff000000800780c */ /* 0x000fda0003f25270 */
[----:B------:R-:W-:Y:S05]  /*0850*/  @P1 BRA `(.L_x_65) ;  /* 0x0000000000201947 */ /* 0x000fea0003800000 */
[----:B------:R-:W-:-:S13]  /*0860*/  FSETP.NAN.AND P0, PT, R4, R4, PT ;  /* 0x000000040400720b */ /* 0x000fda0003f08000 */
[----:B------:R-:W-:Y:S05]  /*0870*/  @P0 BRA `(.L_x_66) ;  /* 0x0000000000140947 */ /* 0x000fea0003800000 */
[----:B------:R-:W-:-:S14]  /*0880*/  DSETP.NEU.AND P0, PT, |R12|, +INF , PT ;  /* 0x7ff000000c00742a */ /* 0x000fdc0003f0d200 */
[----:B------:R-:W-:Y:S05]  /*0890*/  @P0 BRA `(.L_x_65) ;  /* 0x0000000000100947 */ /* 0x000fea0003800000 */
[----:B------:R-:W-:Y:S02]  /*08a0*/  IMAD.MOV.U32 R16, RZ, RZ, 0x0 ;  /* 0x00000000ff107424 */ /* 0x000fe400078e00ff */
[----:B------:R-:W-:Y:S01]  /*08b0*/  IMAD.MOV.U32 R17, RZ, RZ, 0x7ff00000 ;  /* 0x7ff00000ff117424 */ /* 0x000fe200078e00ff */
[----:B------:R-:W-:Y:S06]  /*08c0*/  BRA `(.L_x_65) ;  /* 0x0000000000047947 */ /* 0x000fec0003800000 */
.L_x_66:
[----:B------:R-:W-:-:S11]  /*08d0*/  DADD R16, R12, 2 ;  /* 0x400000000c107429 */ /* 0x000fd60000000000 */
.L_x_65:
[----:B------:R-:W-:Y:S05]  /*08e0*/  BSYNC.RECONVERGENT B0 ;  /* 0x0000000000007941 */ /* 0x000fea0003800200 */
.L_x_64:
[----:B------:R-:W-:-:S04]  /*08f0*/  IMAD.U32 R5, RZ, RZ, UR4 ;  /* 0x00000004ff057e24 */ /* 0x000fc8000f8e00ff */
[----:B------:R-:W-:-:S05]  /*0900*/  IMAD.WIDE R10, R5, 0x4, R10 ;  /* 0x00000004050a7825 */ /* 0x000fca00078e020a */
[----:B------:R-:W2:Y:S01]  /*0910*/  LDG.E R12, desc[UR10][R10.64] ;  /* 0x0000000a0a0c7981 */ /* 0x000ea2000c1e1900 */
[----:B------:R-:W0:Y:S01]  /*0920*/  F2F.F64.F32 R26, R26 ;  /* 0x0000001a001a7310 */ /* 0x000e220000201800 */
[----:B------:R-:W-:Y:S01]  /*0930*/  FSETP.NEU.AND P0, PT, R4, 1, PT ;  /* 0x3f8000000400780b */ /* 0x000fe20003f0d000 */
[----:B------:R-:W-:Y:S01]  /*0940*/  BSSY.RECONVERGENT B0, `(.L_x_67) ;  /* 0x000000a000007945 */ /* 0x000fe20003800200 */
[----:B------:R-:W-:Y:S02]  /*0950*/  MOV R0, 0x9e0 ;  /* 0x000009e000007802 */ /* 0x000fe40000000f00 */
[----:B------:R-:W-:Y:S02]  /*0960*/  FSEL R14, R16, RZ, P0 ;  /* 0x000000ff100e7208 */ /* 0x000fe40000000000 */
[----:B------:R-:W-:-:S06]  /*0970*/  FSEL R15, R17, 1.875, P0 ;  /* 0x3ff00000110f7808 */ /* 0x000fcc0000000000 */
[----:B0-----:R-:W-:-:S06]  /*0980*/  DADD R14, R26, R14 ;  /* 0x000000001a0e7229 */ /* 0x001fcc000000000e */
[----:B------:R-:W-:Y:S08]  /*0990*/  F2F.F32.F64 R4, R14 ;  /* 0x0000000e00047310 */ /* 0x000ff00000301000 */
[----:B--2---:R-:W0:Y:S02]  /*09a0*/  F2F.F64.F32 R8, R12 ;  /* 0x0000000c00087310 */ /* 0x004e240000201800 */
[----:B0-----:R-:W-:-:S10]  /*09b0*/  DADD R16, -RZ, |R8| ;  /* 0x00000000ff107229 */ /* 0x001fd40000000508 */
[----:B------:R-:W-:-:S07]  /*09c0*/  IMAD.MOV.U32 R5, RZ, RZ, R17 ;  /* 0x000000ffff057224 */ /* 0x000fce00078e0011 */
[----:B------:R-:W-:Y:S05]  /*09d0*/  CALL.REL.NOINC `($_Z4normPfS_ffii$__internal_accurate_pow) ;  /* 0x0000001000a07944 */ /* 0x000fea0003c00000 */
[----:B------:R-:W-:Y:S05]  /*09e0*/  BSYNC.RECONVERGENT B0 ;  /* 0x0000000000007941 */ /* 0x000fea0003800200 */
.L_x_67:
        /* <DEDUP_REMOVED lines=15> */
.L_x_70:
[----:B------:R-:W-:-:S11]  /*0ae0*/  DADD R16, R8, 2 ;  /* 0x4000000008107429 */ /* 0x000fd60000000000 */
.L_x_69:
[----:B------:R-:W-:Y:S05]  /*0af0*/  BSYNC.RECONVERGENT B0 ;  /* 0x0000000000007941 */ /* 0x000fea0003800200 */
.L_x_68:
[----:B------:R-:W-:-:S05]  /*0b00*/  MOV R15, UR4 ;  /* 0x00000004000f7c02 */ /* 0x000fca0008000f00 */
        /* <DEDUP_REMOVED lines=15> */
.L_x_71:
        /* <DEDUP_REMOVED lines=15> */
.L_x_74:
[----:B------:R-:W-:-:S11]  /*0cf0*/  DADD R4, R10, 2 ;  /* 0x400000000a047429 */ /* 0x000fd60000000000 */
.L_x_73:
[----:B------:R-:W-:Y:S05]  /*0d00*/  BSYNC.RECONVERGENT B0 ;  /* 0x0000000000007941 */ /* 0x000fea0003800200 */
.L_x_72:
[----:B------:R-:W0:Y:S01]  /*0d10*/  F2F.F64.F32 R10, R9 ;  /* 0x00000009000a7310 */ /* 0x000e220000201800 */
[----:B------:R-:W-:Y:S01]  /*0d20*/  FSETP.NEU.AND P0, PT, R8, 1, PT ;  /* 0x3f8000000800780b */ /* 0x000fe20003f0d000 */
[----:B------:R-:W-:Y:S01]  /*0d30*/  UIADD3 UR5, UPT, UPT, UR5, 0x4, URZ ;  /* 0x0000000405057890 */ /* 0x000fe2000fffe0ff */
[----:B------:R-:W-:Y:S02]  /*0d40*/  IMAD.U32 R0, RZ, RZ, UR4 ;  /* 0x00000004ff007e24 */ /* 0x000fe4000f8e00ff */
[----:B------:R-:W-:Y:S01]  /*0d50*/  FSEL R4, R4, RZ, P0 ;  /* 0x000000ff04047208 */ /* 0x000fe20000000000 */
[----:B------:R-:W-:Y:S01]  /*0d60*/  UISETP.GE.AND UP0, UPT, UR5, UR9, UPT ;  /* 0x000000090500728c */ /* 0x000fe2000bf06270 */
[----:B------:R-:W-:Y:S01]  /*0d70*/  FSEL R5, R5, 1.875, P0 ;  /* 0x3ff0000005057808 */ /* 0x000fe20000000000 */
[----:B------:R-:W-:-:S05]  /*0d80*/  IMAD R3, R0, 0x4, R3 ;  /* 0x0000000400037824 */ /* 0x000fca00078e0203 */
[----:B0-----:R-:W-:-:S06]  /*0d90*/  DADD R10, R10, R4 ;  /* 0x000000000a0a7229 */ /* 0x001fcc0000000004 */
[----:B------:R0:W4:Y:S01]  /*0da0*/  F2F.F32.F64 R27, R10 ;  /* 0x0000000a001b7310 */ /* 0x0001220000301000 */
[----:B------:R-:W-:Y:S05]  /*0db0*/  BRA.U !UP0, `(.L_x_75) ;  /* 0xfffffff508e87547 */ /* 0x000fea000b83ffff */
.L_x_53:
[----:B------:R-:W3:Y:S01]  /*0dc0*/  LDC.64 R4, c[0x0][0x380] ;  /* 0x0000e000ff047b82 */ /* 0x000ee20000000a00 */
[----:B------:R-:W1:Y:S01]  /*0dd0*/  LDCU UR4, c[0x0][0x398] ;  /* 0x00007300ff0477ac */ /* 0x000e620008000800 */
[----:B---3--:R-:W-:-:S05]  /*0de0*/  IMAD.WIDE R4, R2, 0x4, R4 ;  /* 0x0000000402047825 */ /* 0x008fca00078e0204 */
[----:B------:R1:W5:Y:S02]  /*0df0*/  LDG.E R0, desc[UR10][R4.64] ;  /* 0x0000000a04007981 */ /* 0x000364000c1e1900 */
[----:B-1----:R-:W-:Y:S01]  /*0e00*/  I2FP.F32.S32 R4, UR4 ;  /* 0x0000000400047c45 */ /* 0x002fe20008201400 */
[----:B------:R-:W1:Y:S03]  /*0e10*/  LDCU UR4, c[0x0][0x390] ;  /* 0x00007200ff0477ac */ /* 0x000e660008000800 */
[----:B------:R-:W3:Y:S01]  /*0e20*/  MUFU.RCP R3, R4 ;  /* 0x0000000400037308 */ /* 0x000ee20000001000 */
[----:B-1----:R-:W-:Y:S02]  /*0e30*/  IMAD.U32 R9, RZ, RZ, UR4 ;  /* 0x00000004ff097e24 */ /* 0x002fe4000f8e00ff */
[----:B---3--:R-:W-:-:S05]  /*0e40*/  FFMA R6, -R4, R3, 1 ;  /* 0x3f80000004067423 */ /* 0x008fca0000000103 */
[----:B------:R-:W1:Y:S01]  /*0e50*/  FCHK P0, R9, R4 ;  /* 0x0000000409007302 */ /* 0x000e620000000000 */
[----:B------:R-:W-:-:S04]  /*0e60*/  FFMA R3, R3, R6, R3 ;  /* 0x0000000603037223 */ /* 0x000fc80000000003 */
[----:B------:R-:W-:-:S04]  /*0e70*/  FFMA R6, R3, UR4, RZ ;  /* 0x0000000403067c23 */ /* 0x000fc800080000ff */
[----:B------:R-:W-:-:S04]  /*0e80*/  FFMA R7, -R4, R6, UR4 ;  /* 0x0000000404077e23 */ /* 0x000fc80008000106 */
[----:B------:R-:W-:Y:S01]  /*0e90*/  FFMA R6, R3, R7, R6 ;  /* 0x0000000703067223 */ /* 0x000fe20000000006 */
[----:B-1----:R-:W-:Y:S06]  /*0ea0*/  @!P0 BRA `(.L_x_76) ;  /* 0x0000000000148947 */ /* 0x002fec0003800000 */
[----:B------:R-:W1:Y:S01]  /*0eb0*/  LDCU UR4, c[0x0][0x390] ;  /* 0x00007200ff0477ac */ /* 0x000e620008000800 */
[----:B------:R-:W-:Y:S02]  /*0ec0*/  MOV R6, 0xef0 ;  /* 0x00000ef000067802 */ /* 0x000fe40000000f00 */
[----:B-1----:R-:W-:-:S07]  /*0ed0*/  MOV R3, UR4 ;  /* 0x0000000400037c02 */ /* 0x002fce0008000f00 */
[----:B0-2-45:R-:W-:Y:S05]  /*0ee0*/  CALL.REL.NOINC `($__internal_3_$__cuda_sm3x_div_rn_noftz_f32_slowpath) ;  /* 0x0000000400c47944 */ /* 0x035fea0003c00000 */
[----:B------:R-:W-:-:S07]  /*0ef0*/  IMAD.MOV.U32 R6, RZ, RZ, R3 ;  /* 0x000000ffff067224 */ /* 0x000fce00078e0003 */
.L_x_76:
[----:B--2-4-:R-:W-:Y:S01]  /*0f00*/  FFMA R27, R6, R27, 1 ;  /* 0x3f800000061b7423 */ /* 0x014fe2000000001b */
[----:B0-----:R-:W-:Y:S01]  /*0f10*/  IMAD.MOV.U32 R10, RZ, RZ, 0x3a2c32e4 ;  /* 0x3a2c32e4ff0a7424 */ /* 0x001fe200078e00ff */
[----:B------:R-:W-:Y:S02]  /*0f20*/  BSSY.RECONVERGENT B0, `(.L_x_77) ;  /* 0x000005a000007945 */ /* 0x000fe40003800200 */
[C---:B------:R-:W-:Y:S01]  /*0f30*/  FMUL R4, |R27|.reuse, 16777216 ;  /* 0x4b8000001b047820 */ /* 0x040fe20000400200 */
[----:B------:R-:W-:-:S04]  /*0f40*/  FSETP.GEU.AND P0, PT, |R27|, 1.175494350822287508e-38, PT ;  /* 0x008000001b00780b */ /* 0x000fc80003f0e200 */
[----:B------:R-:W-:-:S05]  /*0f50*/  FSEL R4, R4, |R27|, !P0 ;  /* 0x4000001b04047208 */ /* 0x000fca0004000000 */
[----:B------:R-:W-:-:S05]  /*0f60*/  VIADD R3, R4, 0xc0cafb0d ;  /* 0xc0cafb0d04037836 */ /* 0x000fca0000000000 */
[----:B------:R-:W-:Y:S02]  /*0f70*/  LOP3.LUT R5, R3, 0xff800000, RZ, 0xc0, !PT ;  /* 0xff80000003057812 */ /* 0x000fe400078ec0ff */
[----:B------:R-:W-:-:S03]  /*0f80*/  FSEL R3, RZ, -24, P0 ;  /* 0xc1c00000ff037808 */ /* 0x000fc60000000000 */
[----:B------:R-:W-:-:S04]  /*0f90*/  IMAD.IADD R4, R4, 0x1, -R5 ;  /* 0x0000000104047824 */ /* 0x000fc800078e0a05 */
[C---:B------:R-:W-:Y:S01]  /*0fa0*/  FADD R7, R4.reuse, 1 ;  /* 0x3f80000004077421 */ /* 0x040fe20000000000 */
[----:B------:R-:W-:-:S04]  /*0fb0*/  FADD R6, R4, -1 ;  /* 0xbf80000004067421 */ /* 0x000fc80000000000 */
[----:B------:R-:W-:Y:S01]  /*0fc0*/  FADD R4, R6, R6 ;  /* 0x0000000606047221 */ /* 0x000fe20000000000 */
[----:B------:R-:W0:Y:S03]  /*0fd0*/  MUFU.RCP R7, R7 ;  /* 0x0000000700077308 */ /* 0x000e260000001000 */
[----:B0-----:R-:W-:Y:S01]  /*0fe0*/  FMUL R8, R7, R4 ;  /* 0x0000000407087220 */ /* 0x001fe20000400000 */
[----:B------:R-:W-:-:S03]  /*0ff0*/  I2FP.F32.S32 R4, R5 ;  /* 0x0000000500047245 */ /* 0x000fc60000201400 */
[----:B------:R-:W-:Y:S01]  /*1000*/  FADD R9, R6, -R8 ;  /* 0x8000000806097221 */ /* 0x000fe20000000000 */
[----:B------:R-:W-:Y:S01]  /*1010*/  FMUL R5, R8, R8 ;  /* 0x0000000808057220 */ /* 0x000fe20000400000 */
[----:B------:R-:W-:Y:S02]  /*1020*/  FFMA R3, R4, 1.1920928955078125e-07, R3 ;  /* 0x3400000004037823 */ /* 0x000fe40000000003 */
[----:B------:R-:W-:Y:S01]  /*1030*/  FADD R9, R9, R9 ;  /* 0x0000000909097221 */ /* 0x000fe20000000000 */
[C---:B------:R-:W-:Y:S01]  /*1040*/  FFMA R4, R5.reuse, R10, 0.0032181653659790754318 ;  /* 0x3b52e7db05047423 */ /* 0x040fe2000000000a */
[----:B------:R-:W-:Y:S02]  /*1050*/  FFMA R12, R8, 1.4426950216293334961, R3 ;  /* 0x3fb8aa3b080c7823 */ /* 0x000fe40000000003 */
[----:B------:R-:W-:Y:S01]  /*1060*/  FFMA R6, R6, -R8, R9 ;  /* 0x8000000806067223 */ /* 0x000fe20000000009 */
[----:B------:R-:W-:Y:S01]  /*1070*/  FFMA R10, R5, R4, 0.018033718690276145935 ;  /* 0x3c93bb73050a7423 */ /* 0x000fe20000000004 */
[----:B------:R-:W-:Y:S01]  /*1080*/  FADD R3, R3, -R12 ;  /* 0x8000000c03037221 */ /* 0x000fe20000000000 */
[----:B------:R-:W0:Y:S01]  /*1090*/  LDC R4, c[0x0][0x394] ;  /* 0x0000e500ff047b82 */ /* 0x000e220000000800 */
[----:B------:R-:W-:Y:S01]  /*10a0*/  FMUL R6, R7, R6 ;  /* 0x0000000607067220 */ /* 0x000fe20000400000 */
[----:B------:R-:W-:Y:S01]  /*10b0*/  FFMA R10, R5, R10, 0.12022458761930465698 ;  /* 0x3df6384f050a7423 */ /* 0x000fe2000000000a */
[----:B------:R-:W-:-:S03]  /*10c0*/  FFMA R3, R8, 1.4426950216293334961, R3 ;  /* 0x3fb8aa3b08037823 */ /* 0x000fc60000000003 */
[----:B------:R-:W-:Y:S01]  /*10d0*/  FMUL R5, R5, R10 ;  /* 0x0000000a05057220 */ /* 0x000fe20000400000 */
[----:B------:R-:W-:Y:S01]  /*10e0*/  FFMA R3, R6, 1.4426950216293334961, R3 ;  /* 0x3fb8aa3b06037823 */ /* 0x000fe20000000003 */
[----:B------:R-:W-:Y:S02]  /*10f0*/  IMAD.MOV.U32 R10, RZ, RZ, 0x391fcb8e ;  /* 0x391fcb8eff0a7424 */ /* 0x000fe400078e00ff */
[----:B------:R-:W-:Y:S01]  /*1100*/  FMUL R7, R5, 3 ;  /* 0x4040000005077820 */ /* 0x000fe20000400000 */
[----:B------:R-:W-:-:S04]  /*1110*/  FFMA R3, R8, 1.9251366722983220825e-08, R3 ;  /* 0x32a55e3408037823 */ /* 0x000fc80000000003 */
[----:B------:R-:W-:-:S04]  /*1120*/  FFMA R6, R6, R7, R3 ;  /* 0x0000000706067223 */ /* 0x000fc80000000003 */
[----:B------:R-:W-:-:S04]  /*1130*/  FFMA R5, R8, R5, R6 ;  /* 0x0000000508057223 */ /* 0x000fc80000000006 */
[----:B------:R-:W-:-:S04]  /*1140*/  FADD R3, R12, R5 ;  /* 0x000000050c037221 */ /* 0x000fc80000000000 */
[----:B0-----:R-:W-:Y:S01]  /*1150*/  FMUL R6, R3, R4 ;  /* 0x0000000403067220 */ /* 0x001fe20000400000 */
[----:B------:R-:W-:-:S03]  /*1160*/  FADD R12, -R12, R3 ;  /* 0x000000030c0c7221 */ /* 0x000fc60000000100 */
[----:B------:R-:W0:Y:S01]  /*1170*/  FRND R7, R6 ;  /* 0x0000000600077307 */ /* 0x000e220000201000 */
[----:B------:R-:W-:Y:S01]  /*1180*/  FADD R5, R5, -R12 ;  /* 0x8000000c05057221 */ /* 0x000fe20000000000 */
[-C--:B------:R-:W-:Y:S01]  /*1190*/  FFMA R8, R3, R4.reuse, -R6 ;  /* 0x0000000403087223 */ /* 0x080fe20000000806 */
[C---:B------:R-:W-:Y:S02]  /*11a0*/  FSETP.GT.AND P1, PT, |R6|.reuse, 152, PT ;  /* 0x431800000600780b */ /* 0x040fe40003f24200 */
[C---:B------:R-:W-:Y:S01]  /*11b0*/  FSETP.GEU.AND P2, PT, R6.reuse, RZ, PT ;  /* 0x000000ff0600720b */ /* 0x040fe20003f4e000 */
[----:B------:R-:W-:Y:S02]  /*11c0*/  FFMA R5, R5, R4, R8 ;  /* 0x0000000405057223 */ /* 0x000fe40000000008 */
[----:B------:R-:W1:Y:S01]  /*11d0*/  F2I.NTZ R3, R6 ;  /* 0x0000000600037305 */ /* 0x000e620000203100 */
[----:B0-----:R-:W-:Y:S01]  /*11e0*/  FADD R8, R6, -R7 ;  /* 0x8000000706087221 */ /* 0x001fe20000000000 */
[----:B------:R-:W-:-:S03]  /*11f0*/  FSETP.GT.AND P0, PT, R7, RZ, PT ;  /* 0x000000ff0700720b */ /* 0x000fc60003f04000 */
[----:B------:R-:W-:-:S04]  /*1200*/  FADD R5, R5, R8 ;  /* 0x0000000805057221 */ /* 0x000fc80000000000 */
[----:B------:R-:W-:Y:S01]  /*1210*/  FFMA R8, R5, R10, 0.0013391353422775864601 ;  /* 0x3aaf85ed05087423 */ /* 0x000fe2000000000a */
[----:B------:R-:W-:Y:S02]  /*1220*/  SEL R10, RZ, 0x83000000, P0 ;  /* 0x83000000ff0a7807 */ /* 0x000fe40000000000 */
[----:B------:R-:W-:Y:S01]  /*1230*/  FSETP.NEU.AND P0, PT, R27, 1, PT ;  /* 0x3f8000001b00780b */ /* 0x000fe20003f0d000 */
[C---:B------:R-:W-:Y:S02]  /*1240*/  FFMA R8, R5.reuse, R8, 0.0096188392490148544312 ;  /* 0x3c1d985605087423 */ /* 0x040fe40000000008 */
[----:B------:R-:W-:Y:S01]  /*1250*/  VIADD R7, R10, 0x7f000000 ;  /* 0x7f0000000a077836 */ /* 0x000fe20000000000 */
[----:B------:R-:W-:Y:S01]  /*1260*/  FSETP.EQ.OR P0, PT, R4, RZ, !P0 ;  /* 0x000000ff0400720b */ /* 0x000fe20004702400 */
[----:B------:R-:W-:Y:S01]  /*1270*/  FFMA R8, R5, R8, 0.055503588169813156128 ;  /* 0x3d6357bb05087423 */ /* 0x000fe20000000008 */
[----:B-1----:R-:W-:-:S03]  /*1280*/  LEA R10, R3, -R10, 0x17 ;  /* 0x8000000a030a7211 */ /* 0x002fc600078eb8ff */
[----:B------:R-:W-:-:S04]  /*1290*/  FFMA R8, R5, R8, 0.24022644758224487305 ;  /* 0x3e75fdec05087423 */ /* 0x000fc80000000008 */
[----:B------:R-:W-:-:S04]  /*12a0*/  FFMA R8, R5, R8, 0.69314718246459960938 ;  /* 0x3f31721805087423 */ /* 0x000fc80000000008 */
[----:B------:R-:W-:Y:S01]  /*12b0*/  FFMA R8, R5, R8, 1 ;  /* 0x3f80000005087423 */ /* 0x000fe20000000008 */
[----:B------:R-:W-:-:S03]  /*12c0*/  IMAD.MOV.U32 R5, RZ, RZ, 0x3f800000 ;  /* 0x3f800000ff057424 */ /* 0x000fc600078e00ff */
[----:B------:R-:W-:-:S04]  /*12d0*/  FMUL R7, R8, R7 ;  /* 0x0000000708077220 */ /* 0x000fc80000400000 */
[----:B------:R-:W-:Y:S01]  /*12e0*/  FMUL R10, R7, R10 ;  /* 0x0000000a070a7220 */ /* 0x000fe20000400000 */
[----:B------:R-:W-:Y:S01]  /*12f0*/  @P1 FSEL R10, RZ, +INF , !P2 ;  /* 0x7f800000ff0a1808 */ /* 0x000fe20005000000 */
[----:B------:R-:W-:Y:S06]  /*1300*/  @P0 BRA `(.L_x_78) ;  /* 0x00000000006c0947 */ /* 0x000fec0003800000 */
[----:B------:R-:W-:-:S04]  /*1310*/  FSETP.NAN.AND P0, PT, |R4|, |R4|, PT ;  /* 0x400000040400720b */ /* 0x000fc80003f08200 */
[----:B------:R-:W-:-:S13]  /*1320*/  FSETP.NUM.AND P0, PT, |R27|, |R27|, !P0 ;  /* 0x4000001b1b00720b */ /* 0x000fda0004707200 */
[----:B------:R-:W-:Y:S01]  /*1330*/  @!P0 FADD R5, R27, R4 ;  /* 0x000000041b058221 */ /* 0x000fe20000000000 */
[----:B------:R-:W-:Y:S06]  /*1340*/  @!P0 BRA `(.L_x_78) ;  /* 0x00000000005c8947 */ /* 0x000fec0003800000 */
[----:B------:R-:W-:Y:S01]  /*1350*/  FMUL R6, R4, 0.5 ;  /* 0x3f00000004067820 */ /* 0x000fe20000400000 */
[----:B------:R-:W-:-:S04]  /*1360*/  FSETP.NEU.AND P0, PT, |R27|, +INF , PT ;  /* 0x7f8000001b00780b */ /* 0x000fc80003f0d200 */
[----:B------:R-:W-:Y:S01]  /*1370*/  FSETP.NEU.AND P0, PT, R27, RZ, P0 ;  /* 0x000000ff1b00720b */ /* 0x000fe2000070d000 */
[----:B------:R-:W0:Y:S03]  /*1380*/  FRND.TRUNC R6, R6 ;  /* 0x0000000600067307 */ /* 0x000e26000020d000 */
[----:B------:R-:W-:Y:S01]  /*1390*/  FSETP.GEU.OR P1, PT, R4, RZ, P0 ;  /* 0x000000ff0400720b */ /* 0x000fe2000072e400 */
[----:B0-----:R-:W-:-:S04]  /*13a0*/  FADD R3, R6, R6 ;  /* 0x0000000606037221 */ /* 0x001fc80000000000 */
[----:B------:R-:W-:-:S04]  /*13b0*/  FADD R7, -R3, R4 ;  /* 0x0000000403077221 */ /* 0x000fc80000000100 */
[----:B------:R-:W-:Y:S01]  /*13c0*/  @!P0 FADD R3, R27, R27 ;  /* 0x0000001b1b038221 */ /* 0x000fe20000000000 */
[----:B------:R-:W-:-:S04]  /*13d0*/  FSETP.NEU.AND P2, PT, |R7|, 1, !P0 ;  /* 0x3f8000000700780b */ /* 0x000fc8000474d200 */
[----:B------:R-:W-:-:S09]  /*13e0*/  @!P1 LOP3.LUT R3, R3, 0x7f800000, RZ, 0x3c, !PT ;  /* 0x7f80000003039812 */ /* 0x000fd200078e3cff */
[----:B------:R-:W-:-:S05]  /*13f0*/  @P2 LOP3.LUT R3, R3, 0x7fffffff, RZ, 0xc0, !PT ;  /* 0x7fffffff03032812 */ /* 0x000fca00078ec0ff */
[----:B------:R-:W-:Y:S01]  /*1400*/  @!P0 IMAD.MOV.U32 R5, RZ, RZ, R3 ;  /* 0x000000ffff058224 */ /* 0x000fe200078e0003 */
[----:B------:R-:W-:Y:S06]  /*1410*/  @!P0 BRA `(.L_x_78) ;  /* 0x0000000000288947 */ /* 0x000fec0003800000 */
[----:B------:R-:W-:Y:S02]  /*1420*/  FSETP.NEU.AND P0, PT, |R4|, +INF , PT ;  /* 0x7f8000000400780b */ /* 0x000fe40003f0d200 */
[----:B------:R-:W-:-:S13]  /*1430*/  FSETP.EQ.AND P1, PT, R27, -1, PT ;  /* 0xbf8000001b00780b */ /* 0x000fda0003f22000 */
[----:B------:R-:W-:Y:S05]  /*1440*/  @!P0 BRA P1, `(.L_x_78) ;  /* 0x00000000001c8947 */ /* 0x000fea0000800000 */
[----:B------:R-:W-:Y:S01]  /*1450*/  FSETP.GEU.AND P1, PT, R27, RZ, PT ;  /* 0x000000ff1b00720b */ /* 0x000fe20003f2e000 */
[----:B------:R-:W-:-:S12]  /*1460*/  IMAD.MOV.U32 R5, RZ, RZ, R10 ;  /* 0x000000ffff057224 */ /* 0x000fd800078e000a */
[----:B------:R-:W0:Y:S01]  /*1470*/  @!P1 FRND.FLOOR R3, R4 ;  /* 0x0000000400039307 */ /* 0x000e220000205000 */
[----:B------:R-:W-:Y:S02]  /*1480*/  @!P1 FSETP.NEU.AND P2, PT, |R7|, 1, PT ;  /* 0x3f8000000700980b */ /* 0x000fe40003f4d200 */
[----:B0-----:R-:W-:Y:S02]  /*1490*/  @!P1 FSETP.NEU.AND P0, PT, R3, R4, PT ;  /* 0x000000040300920b */ /* 0x001fe40003f0d000 */
[----:B------:R-:W-:-:S04]  /*14a0*/  @!P1 FSEL R3, R10, -R10, P2 ;  /* 0x8000000a0a039208 */ /* 0x000fc80001000000 */
[----:B------:R-:W-:-:S07]  /*14b0*/  @!P1 FSEL R5, R3, +QNAN , !P0 ;  /* 0x7fffffff03059808 */ /* 0x000fce0004000000 */
.L_x_78:
[----:B------:R-:W-:Y:S05]  /*14c0*/  BSYNC.RECONVERGENT B0 ;  /* 0x0000000000007941 */ /* 0x000fea0003800200 */
.L_x_77:
[----:B------:R-:W0:Y:S01]  /*14d0*/  MUFU.RCP R4, R5 ;  /* 0x0000000500047308 */ /* 0x000e220000001000 */
[----:B------:R-:W-:Y:S07]  /*14e0*/  BSSY.RECONVERGENT B0, `(.L_x_79) ;  /* 0x000000d000007945 */ /* 0x000fee0003800200 */
[----:B-----5:R-:W1:Y:S01]  /*14f0*/  FCHK P0, R0, R5 ;  /* 0x0000000500007302 */ /* 0x020e620000000000 */
[----:B0-----:R-:W-:-:S04]  /*1500*/  FFMA R3, R4, -R5, 1 ;  /* 0x3f80000004037423 */ /* 0x001fc80000000805 */
[----:B------:R-:W-:-:S04]  /*1510*/  FFMA R3, R4, R3, R4 ;  /* 0x0000000304037223 */ /* 0x000fc80000000004 */
[----:B------:R-:W-:-:S04]  /*1520*/  FFMA R4, R0, R3, RZ ;  /* 0x0000000300047223 */ /* 0x000fc800000000ff */
[----:B------:R-:W-:-:S04]  /*1530*/  FFMA R6, R4, -R5, R0 ;  /* 0x8000000504067223 */ /* 0x000fc80000000000 */
[----:B------:R-:W-:Y:S01]  /*1540*/  FFMA R7, R3, R6, R4 ;  /* 0x0000000603077223 */ /* 0x000fe20000000004 */
[----:B-1----:R-:W-:Y:S06]  /*1550*/  @!P0 BRA `(.L_x_80) ;  /* 0x0000000000148947 */ /* 0x002fec0003800000 */
[----:B------:R-:W-:Y:S01]  /*1560*/  IMAD.MOV.U32 R3, RZ, RZ, R0 ;  /* 0x000000ffff037224 */ /* 0x000fe200078e0000 */
[----:B------:R-:W-:Y:S01]  /*1570*/  MOV R6, 0x15a0 ;  /* 0x000015a000067802 */ /* 0x000fe20000000f00 */
[----:B------:R-:W-:-:S07]  /*1580*/  IMAD.MOV.U32 R4, RZ, RZ, R5 ;  /* 0x000000ffff047224 */ /* 0x000fce00078e0005 */
[----:B------:R-:W-:Y:S05]  /*1590*/  CALL.REL.NOINC `($__internal_3_$__cuda_sm3x_div_rn_noftz_f32_slowpath) ;  /* 0x0000000000187944 */ /* 0x000fea0003c00000 */
[----:B------:R-:W-:-:S07]  /*15a0*/  IMAD.MOV.U32 R7, RZ, RZ, R3 ;  /* 0x000000ffff077224 */ /* 0x000fce00078e0003 */
.L_x_80:
[----:B------:R-:W-:Y:S05]  /*15b0*/  BSYNC.RECONVERGENT B0 ;  /* 0x0000000000007941 */ /* 0x000fea0003800200 */
.L_x_79:
[----:B------:R-:W0:Y:S02]  /*15c0*/  LDC.64 R4, c[0x0][0x388] ;  /* 0x0000e200ff047b82 */ /* 0x000e240000000a00 */
[----:B0-----:R-:W-:-:S05]  /*15d0*/  IMAD.WIDE R2, R2, 0x4, R4 ;  /* 0x0000000402027825 */ /* 0x001fca00078e0204 */
[----:B------:R-:W-:Y:S01]  /*15e0*/  STG.E desc[UR10][R2.64], R7 ;  /* 0x0000000702007986 */ /* 0x000fe2000c10190a */
[----:B------:R-:W-:Y:S05]  /*15f0*/  EXIT ;  /* 0x000000000000794d */ /* 0x000fea0003800000 */
        .weak           $__internal_3_$__cuda_sm3x_div_rn_noftz_f32_slowpath
        .type           $__internal_3_$__cuda_sm3x_div_rn_noftz_f32_slowpath,@function
        .size           $__internal_3_$__cuda_sm3x_div_rn_noftz_f32_slowpath,($_Z4normPfS_ffii$__internal_accurate_pow - $__internal_3_$__cuda_sm3x_div_rn_noftz_f32_slowpath)
$__internal_3_$__cuda_sm3x_div_rn_noftz_f32_slowpath:
[----:B------:R-:W-:Y:S01]  /*1600*/  SHF.R.U32.HI R7, RZ, 0x17, R4 ;  /* 0x00000017ff077819 */ /* 0x000fe20000011604 */
[----:B------:R-:W-:Y:S01]  /*1610*/  BSSY.RECONVERGENT B1, `(.L_x_81) ;  /* 0x0000062000017945 */ /* 0x000fe20003800200 */
[----:B------:R-:W-:Y:S02]  /*1620*/  SHF.R.U32.HI R5, RZ, 0x17, R3 ;  /* 0x00000017ff057819 */ /* 0x000fe40000011603 */
[----:B------:R-:W-:Y:S02]  /*1630*/  LOP3.LUT R11, R7, 0xff, RZ, 0xc0, !PT ;  /* 0x000000ff070b7812 */ /* 0x000fe400078ec0ff */
[----:B------:R-:W-:Y:S02]  /*1640*/  LOP3.LUT R9, R5, 0xff, RZ, 0xc0, !PT ;  /* 0x000000ff05097812 */ /* 0x000fe400078ec0ff */
[----:B------:R-:W-:-:S03]  /*1650*/  IADD3 R8, PT, PT, R11, -0x1, RZ ;  /* 0xffffffff0b087810 */ /* 0x000fc60007ffe0ff */
[----:B------:R-:W-:Y:S01]  /*1660*/  VIADD R7, R9, 0xffffffff ;  /* 0xffffffff09077836 */ /* 0x000fe20000000000 */
[----:B------:R-:W-:-:S04]  /*1670*/  ISETP.GT.U32.AND P0, PT, R8, 0xfd, PT ;  /* 0x000000fd0800780c */ /* 0x000fc80003f04070 */
[----:B------:R-:W-:-:S13]  /*1680*/  ISETP.GT.U32.OR P0, PT, R7, 0xfd, P0 ;  /* 0x000000fd0700780c */ /* 0x000fda0000704470 */
[----:B------:R-:W-:Y:S01]  /*1690*/  @!P0 IMAD.MOV.U32 R5, RZ, RZ, RZ ;  /* 0x000000ffff058224 */ /* 0x000fe200078e00ff */
[----:B------:R-:W-:Y:S06]  /*16a0*/  @!P0 BRA `(.L_x_82) ;  /* 0x00000000005c8947 */ /* 0x000fec0003800000 */
[----:B------:R-:W-:Y:S02]  /*16b0*/  FSETP.GTU.FTZ.AND P0, PT, |R3|, +INF , PT ;  /* 0x7f8000000300780b */ /* 0x000fe40003f1c200 */
        /* <DEDUP_REMOVED lines=17> */
[----:B------:R-:W-:Y:S02]  /*17d0*/  @P0 IMAD.MOV.U32 R5, RZ, RZ, RZ ;  /* 0x000000ffff050224 */ /* 0x000fe400078e00ff */
[----:B------:R-:W-:Y:S01]  /*17e0*/  @!P0 FFMA R3, R3, 1.84467440737095516160e+19, RZ ;  /* 0x5f80000003038823 */ /* 0x000fe200000000ff */
[----:B------:R-:W-:Y:S02]  /*17f0*/  @!P0 IMAD.MOV.U32 R5, RZ, RZ, -0x40 ;  /* 0xffffffc0ff058424 */ /* 0x000fe400078e00ff */
[----:B------:R-:W-:Y:S02]  /*1800*/  @!P1 FFMA R4, R4, 1.84467440737095516160e+19, RZ ;  /* 0x5f80000004049823 */ /* 0x000fe400000000ff */
[----:B------:R-:W-:-:S07]  /*1810*/  @!P1 VIADD R5, R5, 0x40 ;  /* 0x0000004005059836 */ /* 0x000fce0000000000 */
.L_x_82:
[----:B------:R-:W-:Y:S01]  /*1820*/  LEA R7, R11, 0xc0800000, 0x17 ;  /* 0xc08000000b077811 */ /* 0x000fe200078eb8ff */
[----:B------:R-:W-:Y:S04]  /*1830*/  BSSY.RECONVERGENT B2, `(.L_x_87) ;  /* 0x0000036000027945 */ /* 0x000fe80003800200 */
[----:B------:R-:W-:Y:S01]  /*1840*/  IMAD.IADD R7, R4, 0x1, -R7 ;  /* 0x0000000104077824 */ /* 0x000fe200078e0a07 */
[----:B------:R-:W-:-:S03]  /*1850*/  IADD3 R4, PT, PT, R9, -0x7f, RZ ;  /* 0xffffff8109047810 */ /* 0x000fc60007ffe0ff */
[----:B------:R-:W0:Y:S01]  /*1860*/  MUFU.RCP R8, R7 ;  /* 0x0000000700087308 */ /* 0x000e220000001000 */
[----:B------:R-:W-:Y:S01]  /*1870*/  FADD.FTZ R10, -R7, -RZ ;  /* 0x800000ff070a7221 */ /* 0x000fe20000010100 */
[----:B------:R-:W-:-:S03]  /*1880*/  IMAD R3, R4, -0x800000, R3 ;  /* 0xff80000004037824 */ /* 0x000fc600078e0203 */
[----:B0-----:R-:W-:-:S04]  /*1890*/  FFMA R9, R8, R10, 1 ;  /* 0x3f80000008097423 */ /* 0x001fc8000000000a */
[----:B------:R-:W-:-:S04]  /*18a0*/  FFMA R13, R8, R9, R8 ;  /* 0x00000009080d7223 */ /* 0x000fc80000000008 */
[----:B------:R-:W-:-:S04]  /*18b0*/  FFMA R8, R3, R13, RZ ;  /* 0x0000000d03087223 */ /* 0x000fc800000000ff */
[----:B------:R-:W-:-:S04]  /*18c0*/  FFMA R9, R10, R8, R3 ;  /* 0x000000080a097223 */ /* 0x000fc80000000003 */
[----:B------:R-:W-:Y:S01]  /*18d0*/  FFMA R12, R13, R9, R8 ;  /* 0x000000090d0c7223 */ /* 0x000fe20000000008 */
[----:B------:R-:W-:-:S03]  /*18e0*/  IADD3 R8, PT, PT, R4, 0x7f, -R11 ;  /* 0x0000007f04087810 */ /* 0x000fc60007ffe80b */
[----:B------:R-:W-:Y:S02]  /*18f0*/  FFMA R9, R10, R12, R3 ;  /* 0x0000000c0a097223 */ /* 0x000fe40000000003 */
[----:B------:R-:W-:Y:S02]  /*1900*/  IMAD.IADD R8, R8, 0x1, R5 ;  /* 0x0000000108087824 */ /* 0x000fe400078e0205 */
[----:B------:R-:W-:-:S05]  /*1910*/  FFMA R3, R13, R9, R12 ;  /* 0x000000090d037223 */ /* 0x000fca000000000c */
[----:B------:R-:W-:-:S04]  /*1920*/  SHF.R.U32.HI R4, RZ, 0x17, R3 ;  /* 0x00000017ff047819 */ /* 0x000fc80000011603 */
[----:B------:R-:W-:-:S05]  /*1930*/  LOP3.LUT R4, R4, 0xff, RZ, 0xc0, !PT ;  /* 0x000000ff04047812 */ /* 0x000fca00078ec0ff */
[----:B------:R-:W-:-:S04]  /*1940*/  IMAD.IADD R10, R4, 0x1, R8 ;  /* 0x00000001040a7824 */ /* 0x000fc800078e0208 */
        /* <DEDUP_REMOVED lines=11> */
[C---:B------:R-:W-:Y:S02]  /*1a00*/  VIADD R8, R10.reuse, 0x20 ;  /* 0x000000200a087836 */ /* 0x040fe40000000000 */
[CCC-:B------:R-:W-:Y:S01]  /*1a10*/  FFMA.RM R5, R13.reuse, R9.reuse, R12.reuse ;  /* 0x000000090d057223 */ /* 0x1c0fe2000000400c */
[----:B------:R-:W-:Y:S02]  /*1a20*/  ISETP.NE.AND P2, PT, R10, RZ, PT ;  /* 0x000000ff0a00720c */ /* 0x000fe40003f45270 */
[----:B------:R-:W-:Y:S01]  /*1a30*/  LOP3.LUT R7, R4, 0x7fffff, RZ, 0xc0, !PT ;  /* 0x007fffff04077812 */ /* 0x000fe200078ec0ff */
[----:B------:R-:W-:Y:S01]  /*1a40*/  FFMA.RP R4, R13, R9, R12 ;  /* 0x000000090d047223 */ /* 0x000fe2000000800c */
[----:B------:R-:W-:Y:S01]  /*1a50*/  IMAD.MOV R9, RZ, RZ, -R10 ;  /* 0x000000ffff097224 */ /* 0x000fe200078e0a0a */
[----:B------:R-:W-:Y:S02]  /*1a60*/  ISETP.NE.AND P1, PT, R10, RZ, PT ;  /* 0x000000ff0a00720c */ /* 0x000fe40003f25270 */
        /* <DEDUP_REMOVED lines=14> */
.L_x_89:
[----:B------:R-:W-:-:S04]  /*1b50*/  LOP3.LUT R3, R3, 0x80000000, RZ, 0xc0, !PT ;  /* 0x8000000003037812 */ /* 0x000fc800078ec0ff */
[----:B------:R-:W-:Y:S01]  /*1b60*/  LOP3.LUT R3, R3, 0x7f800000, RZ, 0xfc, !PT ;  /* 0x7f80000003037812 */ /* 0x000fe200078efcff */
[----:B------:R-:W-:Y:S06]  /*1b70*/  BRA `(.L_x_90) ;  /* 0x0000000000047947 */ /* 0x000fec0003800000 */
.L_x_88:
[----:B------:R-:W-:-:S07]  /*1b80*/  IMAD R3, R8, 0x800000, R3 ;  /* 0x0080000008037824 */ /* 0x000fce00078e0203 */
.L_x_90:
[----:B------:R-:W-:Y:S05]  /*1b90*/  BSYNC.RECONVERGENT B2 ;  /* 0x0000000000027941 */ /* 0x000fea0003800200 */
.L_x_87:
[----:B------:R-:W-:Y:S05]  /*1ba0*/  BRA `(.L_x_91) ;  /* 0x0000000000207947 */ /* 0x000fea0003800000 */
.L_x_86:
[----:B------:R-:W-:-:S04]  /*1bb0*/  LOP3.LUT R3, R4, 0x80000000, R3, 0x48, !PT ;  /* 0x8000000004037812 */ /* 0x000fc800078e4803 */
[----:B------:R-:W-:Y:S01]  /*1bc0*/  LOP3.LUT R3, R3, 0x7f800000, RZ, 0xfc, !PT ;  /* 0x7f80000003037812 */ /* 0x000fe200078efcff */
[----:B------:R-:W-:Y:S06]  /*1bd0*/  BRA `(.L_x_91) ;  /* 0x0000000000147947 */ /* 0x000fec0003800000 */
.L_x_85:
[----:B------:R-:W-:Y:S01]  /*1be0*/  LOP3.LUT R3, R4, 0x80000000, R3, 0x48, !PT ;  /* 0x8000000004037812 */ /* 0x000fe200078e4803 */
[----:B------:R-:W-:Y:S06]  /*1bf0*/  BRA `(.L_x_91) ;  /* 0x00000000000c7947 */ /* 0x000fec0003800000 */
.L_x_84:
[----:B------:R-:W0:Y:S01]  /*1c00*/  MUFU.RSQ R3, -QNAN ;  /* 0xffc0000000037908 */ /* 0x000e220000001400 */
[----:B------:R-:W-:Y:S05]  /*1c10*/  BRA `(.L_x_91) ;  /* 0x0000000000047947 */ /* 0x000fea0003800000 */
.L_x_83:
[----:B------:R-:W-:-:S07]  /*1c20*/  FADD.FTZ R3, R3, R4 ;  /* 0x0000000403037221 */ /* 0x000fce0000010000 */
.L_x_91:
[----:B------:R-:W-:Y:S05]  /*1c30*/  BSYNC.RECONVERGENT B1 ;  /* 0x0000000000017941 */ /* 0x000fea0003800200 */
.L_x_81:
[----:B------:R-:W-:-:S04]  /*1c40*/  IMAD.MOV.U32 R7, RZ, RZ, 0x0 ;  /* 0x00000000ff077424 */ /* 0x000fc800078e00ff */
[----:B0-----:R-:W-:Y:S05]  /*1c50*/  RET.REL.NODEC R6 `(_Z4normPfS_ffii) ;  /* 0xffffffe006e87950 */ /* 0x001fea0003c3ffff */
        .type           $_Z4normPfS_ffii$__internal_accurate_pow,@function
        .size           $_Z4normPfS_ffii$__internal_accurate_pow,(.L_x_129 - $_Z4normPfS_ffii$__internal_accurate_pow)
$_Z4normPfS_ffii$__internal_accurate_pow:
[----:B------:R-:W-:Y:S01]  /*1c60*/  ISETP.GT.U32.AND P0, PT, R5, 0xfffff, PT ;  /* 0x000fffff0500780c */ /* 0x000fe20003f04070 */
[--C-:B------:R-:W-:Y:S01]  /*1c70*/  IMAD.MOV.U32 R17, RZ, RZ, R5.reuse ;  /* 0x000000ffff117224 */ /* 0x100fe200078e0005 */
[----:B------:R-:W-:Y:S01]  /*1c80*/  MOV R21, 0x3ed0f5d2 ;  /* 0x3ed0f5d200157802 */ /* 0x000fe20000000f00 */
[----:B------:R-:W-:Y:S01]  /*1c90*/  IMAD.MOV.U32 R20, RZ, RZ, 0x41ad3b5a ;  /* 0x41ad3b5aff147424 */ /* 0x000fe200078e00ff */
[----:B------:R-:W-:Y:S01]  /*1ca0*/  UMOV UR12, 0x7d2cafe2 ;  /* 0x7d2cafe2000c7882 */ /* 0x000fe20000000000 */
[----:B------:R-:W-:Y:S01]  /*1cb0*/  UMOV UR13, 0x3eb0f5ff ;  /* 0x3eb0f5ff000d7882 */ /* 0x000fe20000000000 */
[----:B------:R-:W-:Y:S01]  /*1cc0*/  SHF.R.U32.HI R5, RZ, 0x14, R5 ;  /* 0x00000014ff057819 */ /* 0x000fe20000011605 */
[----:B------:R-:W-:Y:S01]  /*1cd0*/  UMOV UR14, 0x3b39803f ;  /* 0x3b39803f000e7882 */ /* 0x000fe20000000000 */
[----:B------:R-:W-:-:S05]  /*1ce0*/  UMOV UR15, 0x3c7abc9e ;  /* 0x3c7abc9e000f7882 */ /* 0x000fca0000000000 */
[----:B------:R-:W-:-:S10]  /*1cf0*/  @!P0 DMUL R14, R16, 1.80143985094819840000e+16 ;  /* 0x43500000100e8828 */ /* 0x000fd40000000000 */
[----:B------:R-:W-:Y:S01]  /*1d00*/  @!P0 IMAD.MOV.U32 R17, RZ, RZ, R15 ;  /* 0x000000ffff118224 */ /* 0x000fe200078e000f */
[----:B------:R-:W-:Y:S01]  /*1d10*/  @!P0 LEA.HI R5, R15, 0xffffffca, RZ, 0xc ;  /* 0xffffffca0f058811 */ /* 0x000fe200078f60ff */
[----:B------:R-:W-:-:S03]  /*1d20*/  @!P0 IMAD.MOV.U32 R16, RZ, RZ, R14 ;  /* 0x000000ffff108224 */ /* 0x000fc600078e000e */
[----:B------:R-:W-:Y:S02]  /*1d30*/  LOP3.LUT R17, R17, 0x800fffff, RZ, 0xc0, !PT ;  /* 0x800fffff11117812 */ /* 0x000fe400078ec0ff */
[----:B------:R-:W-:Y:S01]  /*1d40*/  MOV R18, R16 ;  /* 0x0000001000127202 */ /* 0x000fe20000000f00 */
[----:B------:R-:W-:Y:S01]  /*1d50*/  IMAD.MOV.U32 R16, RZ, RZ, RZ ;  /* 0x000000ffff107224 */ /* 0x000fe200078e00ff */
[----:B------:R-:W-:-:S04]  /*1d60*/  LOP3.LUT R17, R17, 0x3ff00000, RZ, 0xfc, !PT ;  /* 0x3ff0000011117812 */ /* 0x000fc800078efcff */
[----:B------:R-:W-:Y:S01]  /*1d70*/  ISETP.GE.U32.AND P1, PT, R17, 0x3ff6a09f, PT ;  /* 0x3ff6a09f1100780c */ /* 0x000fe20003f26070 */
[----:B------:R-:W-:-:S12]  /*1d80*/  IMAD.MOV.U32 R19, RZ, RZ, R17 ;  /* 0x000000ffff137224 */ /* 0x000fd800078e0011 */
[----:B------:R-:W-:-:S04]  /*1d90*/  @P1 VIADD R14, R19, 0xfff00000 ;  /* 0xfff00000130e1836 */ /* 0x000fc80000000000 */
[----:B------:R-:W-:-:S06]  /*1da0*/  @P1 IMAD.MOV.U32 R19, RZ, RZ, R14 ;  /* 0x000000ffff131224 */ /* 0x000fcc00078e000e */
[C---:B------:R-:W-:Y:S02]  /*1db0*/  DADD R24, R18.reuse, 1 ;  /* 0x3ff0000012187429 */ /* 0x040fe40000000000 */
[----:B------:R-:W-:-:S04]  /*1dc0*/  DADD R18, R18, -1 ;  /* 0xbff0000012127429 */ /* 0x000fc80000000000 */
[----:B------:R-:W0:Y:S02]  /*1dd0*/  MUFU.RCP64H R17, R25 ;  /* 0x0000001900117308 */ /* 0x000e240000001800 */
[----:B0-----:R-:W-:-:S08]  /*1de0*/  DFMA R22, -R24, R16, 1 ;  /* 0x3ff000001816742b */ /* 0x001fd00000000110 */
[----:B------:R-:W-:-:S08]  /*1df0*/  DFMA R22, R22, R22, R22 ;  /* 0x000000161616722b */ /* 0x000fd00000000016 */
[----:B------:R-:W-:-:S08]  /*1e00*/  DFMA R22, R16, R22, R16 ;  /* 0x000000161016722b */ /* 0x000fd00000000010 */
[----:B------:R-:W-:-:S08]  /*1e10*/  DMUL R16, R18, R22 ;  /* 0x0000001612107228 */ /* 0x000fd00000000000 */
[----:B------:R-:W-:-:S08]  /*1e20*/  DFMA R16, R18, R22, R16 ;  /* 0x000000161210722b */ /* 0x000fd00000000010 */
[----:B------:R-:W-:-:S08]  /*1e30*/  DMUL R28, R16, R16 ;  /* 0x00000010101c7228 */ /* 0x000fd00000000000 */
[----:B------:R-:W-:Y:S01]  /*1e40*/  DFMA R20, R28, UR12, R20 ;  /* 0x0000000c1c147c2b */ /* 0x000fe20008000014 */
[----:B------:R-:W-:Y:S01]  /*1e50*/  UMOV UR12, 0x75488a3f ;  /* 0x75488a3f000c7882 */ /* 0x000fe20000000000 */
[----:B------:R-:W-:-:S06]  /*1e60*/  UMOV UR13, 0x3ef3b20a ;  /* 0x3ef3b20a000d7882 */ /* 0x000fcc0000000000 */
[----:B------:R-:W-:Y:S01]  /*1e70*/  DFMA R24, R28, R20, UR12 ;  /* 0x0000000c1c187e2b */ /* 0x000fe20008000014 */
[----:B------:R-:W-:Y:S01]  /*1e80*/  UMOV UR12, 0xe4faecd5 ;  /* 0xe4faecd5000c7882 */ /* 0x000fe20000000000 */
[----:B------:R-:W-:Y:S01]  /*1e90*/  UMOV UR13, 0x3f1745cd ;  /* 0x3f1745cd000d7882 */ /* 0x000fe20000000000 */
[----:B------:R-:W-:-:S05]  /*1ea0*/  DADD R20, R18, -R16 ;  /* 0x0000000012147229 */ /* 0x000fca0000000810 */
[----:B------:R-:W-:Y:S01]  /*1eb0*/  DFMA R24, R28, R24, UR12 ;  /* 0x0000000c1c187e2b */ /* 0x000fe20008000018 */
[----:B------:R-:W-:Y:S01]  /*1ec0*/  UMOV UR12, 0x258a578b ;  /* 0x258a578b000c7882 */ /* 0x000fe20000000000 */
[----:B------:R-:W-:Y:S01]  /*1ed0*/  UMOV UR13, 0x3f3c71c7 ;  /* 0x3f3c71c7000d7882 */ /* 0x000fe20000000000 */
[----:B------:R-:W-:-:S05]  /*1ee0*/  DADD R20, R20, R20 ;  /* 0x0000000014147229 */ /* 0x000fca0000000014 */
[----:B------:R-:W-:Y:S01]  /*1ef0*/  DFMA R24, R28, R24, UR12 ;  /* 0x0000000c1c187e2b */ /* 0x000fe20008000018 */
[----:B------:R-:W-:Y:S01]  /*1f00*/  UMOV UR12, 0x9242b910 ;  /* 0x9242b910000c7882 */ /* 0x000fe20000000000 */
[----:B------:R-:W-:Y:S01]  /*1f10*/  UMOV UR13, 0x3f624924 ;  /* 0x3f624924000d7882 */ /* 0x000fe20000000000 */
[----:B------:R-:W-:-:S05]  /*1f20*/  DFMA R20, R18, -R16, R20 ;  /* 0x800000101214722b */ /* 0x000fca0000000014 */
[----:B------:R-:W-:Y:S01]  /*1f30*/  DFMA R24, R28, R24, UR12 ;  /* 0x0000000c1c187e2b */ /* 0x000fe20008000018 */
[----:B------:R-:W-:Y:S01]  /*1f40*/  UMOV UR12, 0x99999dfb ;  /* 0x99999dfb000c7882 */ /* 0x000fe20000000000 */
[----:B------:R-:W-:Y:S01]  /*1f50*/  UMOV UR13, 0x3f899999 ;  /* 0x3f899999000d7882 */ /* 0x000fe20000000000 */
[----:B------:R-:W-:-:S05]  /*1f60*/  DMUL R20, R22, R20 ;  /* 0x0000001416147228 */ /* 0x000fca0000000000 */
[----:B------:R-:W-:Y:S01]  /*1f70*/  DFMA R24, R28, R24, UR12 ;  /* 0x0000000c1c187e2b */ /* 0x000fe20008000018 */
[----:B------:R-:W-:Y:S01]  /*1f80*/  UMOV UR12, 0x55555555 ;  /* 0x55555555000c7882 */ /* 0x000fe20000000000 */
[----:B------:R-:W-:-:S06]  /*1f90*/  UMOV UR13, 0x3fb55555 ;  /* 0x3fb55555000d7882 */ /* 0x000fcc0000000000 */
[----:B------:R-:W-:-:S08]  /*1fa0*/  DFMA R18, R28, R24, UR12 ;  /* 0x0000000c1c127e2b */ /* 0x000fd00008000018 */
[----:B------:R-:W-:Y:S01]  /*1fb0*/  DADD R22, -R18, UR12 ;  /* 0x0000000c12167e29 */ /* 0x000fe20008000100 */
[----:B------:R-:W-:Y:S01]  /*1fc0*/  UMOV UR12, 0xb9e7b0 ;  /* 0x00b9e7b0000c7882 */ /* 0x000fe20000000000 */
[----:B------:R-:W-:-:S06]  /*1fd0*/  UMOV UR13, 0x3c46a4cb ;  /* 0x3c46a4cb000d7882 */ /* 0x000fcc0000000000 */
[----:B------:R-:W-:Y:S02]  /*1fe0*/  DFMA R22, R28, R24, R22 ;  /* 0x000000181c16722b */ /* 0x000fe40000000016 */
[----:B------:R-:W-:Y:S01]  /*1ff0*/  DMUL R24, R16, R16 ;  /* 0x0000001010187228 */ /* 0x000fe20000000000 */
[----:B------:R-:W-:Y:S02]  /*2000*/  VIADD R29, R21, 0x100000 ;  /* 0x00100000151d7836 */ /* 0x000fe40000000000 */
[----:B------:R-:W-:-:S03]  /*2010*/  IMAD.MOV.U32 R28, RZ, RZ, R20 ;  /* 0x000000ffff1c7224 */ /* 0x000fc600078e0014 */
[----:B------:R-:W-:Y:S01]  /*2020*/  DADD R22, R22, -UR12 ;  /* 0x8000000c16167e29 */ /* 0x000fe20008000000 */
[----:B------:R-:W-:Y:S01]  /*2030*/  UMOV UR12, 0x80000000 ;  /* 0x80000000000c7882 */ /* 0x000fe20000000000 */
[----:B------:R-:W-:Y:S01]  /*2040*/  DFMA R30, R16, R16, -R24 ;  /* 0x00000010101e722b */ /* 0x000fe20000000818 */
[----:B------:R-:W-:-:S07]  /*2050*/  UMOV UR13, 0x43300000 ;  /* 0x43300000000d7882 */ /* 0x000fce0000000000 */
[C---:B------:R-:W-:Y:S02]  /*2060*/  DFMA R30, R16.reuse, R28, R30 ;  /* 0x0000001c101e722b */ /* 0x040fe4000000001e */
[----:B------:R-:W-:-:S08]  /*2070*/  DMUL R28, R16, R24 ;  /* 0x00000018101c7228 */ /* 0x000fd00000000000 */
[----:B------:R-:W-:-:S08]  /*2080*/  DFMA R14, R16, R24, -R28 ;  /* 0x00000018100e722b */ /* 0x000fd0000000081c */
[----:B------:R-:W-:Y:S02]  /*2090*/  DFMA R14, R20, R24, R14 ;  /* 0x00000018140e722b */ /* 0x000fe4000000000e */
[----:B------:R-:W-:-:S06]  /*20a0*/  DADD R24, R18, R22 ;  /* 0x0000000012187229 */ /* 0x000fcc0000000016 */
[----:B------:R-:W-:Y:S02]  /*20b0*/  DFMA R14, R16, R30, R14 ;  /* 0x0000001e100e722b */ /* 0x000fe4000000000e */
[----:B------:R-:W-:-:S08]  /*20c0*/  DADD R30, R18, -R24 ;  /* 0x00000000121e7229 */ /* 0x000fd00000000818 */
[----:B------:R-:W-:Y:S02]  /*20d0*/  DADD R30, R22, R30 ;  /* 0x00000000161e7229 */ /* 0x000fe4000000001e */
[----:B------:R-:W-:-:S08]  /*20e0*/  DMUL R22, R24, R28 ;  /* 0x0000001c18167228 */ /* 0x000fd00000000000 */
[----:B------:R-:W-:-:S08]  /*20f0*/  DFMA R18, R24, R28, -R22 ;  /* 0x0000001c1812722b */ /* 0x000fd00000000816 */
[----:B------:R-:W-:-:S08]  /*2100*/  DFMA R14, R24, R14, R18 ;  /* 0x0000000e180e722b */ /* 0x000fd00000000012 */
[----:B------:R-:W-:-:S08]  /*2110*/  DFMA R30, R30, R28, R14 ;  /* 0x0000001c1e1e722b */ /* 0x000fd0000000000e */
[----:B------:R-:W-:-:S08]  /*2120*/  DADD R14, R22, R30 ;  /* 0x00000000160e7229 */ /* 0x000fd0000000001e */
[--C-:B------:R-:W-:Y:S02]  /*2130*/  DADD R18, R16, R14.reuse ;  /* 0x0000000010127229 */ /* 0x100fe4000000000e */
[----:B------:R-:W-:-:S06]  /*2140*/  DADD R22, R22, -R14 ;  /* 0x0000000016167229 */ /* 0x000fcc000000080e */
[----:B------:R-:W-:Y:S02]  /*2150*/  DADD R16, R16, -R18 ;  /* 0x0000000010107229 */ /* 0x000fe40000000812 */
[----:B------:R-:W-:-:S06]  /*2160*/  DADD R22, R30, R22 ;  /* 0x000000001e167229 */ /* 0x000fcc0000000016 */
[----:B------:R-:W-:Y:S01]  /*2170*/  DADD R16, R14, R16 ;  /* 0x000000000e107229 */ /* 0x000fe20000000010 */
[C---:B------:R-:W-:Y:S02]  /*2180*/  VIADD R14, R5.reuse, 0xfffffc01 ;  /* 0xfffffc01050e7836 */ /* 0x040fe40000000000 */
[----:B------:R-:W-:Y:S02]  /*2190*/  @P1 VIADD R14, R5, 0xfffffc02 ;  /* 0xfffffc02050e1836 */ /* 0x000fe40000000000 */
[----:B------:R-:W-:-:S03]  /*21a0*/  IMAD.MOV.U32 R15, RZ, RZ, 0x43300000 ;  /* 0x43300000ff0f7424 */ /* 0x000fc600078e00ff */
[----:B------:R-:W-:Y:S01]  /*21b0*/  DADD R22, R22, R16 ;  /* 0x0000000016167229 */ /* 0x000fe20000000010 */
[----:B------:R-:W-:-:S06]  /*21c0*/  LOP3.LUT R14, R14, 0x80000000, RZ, 0x3c, !PT ;  /* 0x800000000e0e7812 */ /* 0x000fcc00078e3cff */
[----:B------:R-:W-:Y:S01]  /*21d0*/  DADD R16, R14, -UR12 ;  /* 0x8000000c0e107e29 */ /* 0x000fe20008000000 */
[----:B------:R-:W-:Y:S01]  /*21e0*/  UMOV UR12, 0xfefa39ef ;  /* 0xfefa39ef000c7882 */ /* 0x000fe20000000000 */
[----:B------:R-:W-:Y:S01]  /*21f0*/  DADD R20, R20, R22 ;  /* 0x0000000014147229 */ /* 0x000fe20000000016 */
[----:B------:R-:W-:-:S07]  /*2200*/  UMOV UR13, 0x3fe62e42 ;  /* 0x3fe62e42000d7882 */ /* 0x000fce0000000000 */
[----:B------:R-:W-:-:S08]  /*2210*/  DADD R22, R18, R20 ;  /* 0x0000000012167229 */ /* 0x000fd00000000014 */
[--C-:B------:R-:W-:Y:S02]  /*2220*/  DFMA R14, R16, UR12, R22.reuse ;  /* 0x0000000c100e7c2b */ /* 0x100fe40008000016 */
[----:B------:R-:W-:-:S06]  /*2230*/  DADD R24, R18, -R22 ;  /* 0x0000000012187229 */ /* 0x000fcc0000000816 */
[----:B------:R-:W-:Y:S02]  /*2240*/  DFMA R18, R16, -UR12, R14 ;  /* 0x8000000c10127c2b */ /* 0x000fe4000800000e */
[----:B------:R-:W-:-:S06]  /*2250*/  DADD R24, R20, R24 ;  /* 0x0000000014187229 */ /* 0x000fcc0000000018 */
[----:B------:R-:W-:-:S08]  /*2260*/  DADD R18, -R22, R18 ;  /* 0x0000000016127229 */ /* 0x000fd00000000112 */
[----:B------:R-:W-:-:S08]  /*2270*/  DADD R18, R24, -R18 ;  /* 0x0000000018127229 */ /* 0x000fd00000000812 */
[----:B------:R-:W-:-:S08]  /*2280*/  DFMA R18, R16, UR14, R18 ;  /* 0x0000000e10127c2b */ /* 0x000fd00008000012 */
[----:B------:R-:W-:-:S08]  /*2290*/  DADD R16, R14, R18 ;  /* 0x000000000e107229 */ /* 0x000fd00000000012 */
[----:B------:R-:W-:Y:S02]  /*22a0*/  DADD R14, R14, -R16 ;  /* 0x000000000e0e7229 */ /* 0x000fe40000000810 */
[----:B------:R-:W-:-:S06]  /*22b0*/  DMUL R20, R16, 2 ;  /* 0x4000000010147828 */ /* 0x000fcc0000000000 */
[----:B------:R-:W-:Y:S02]  /*22c0*/  DADD R18, R18, R14 ;  /* 0x0000000012127229 */ /* 0x000fe4000000000e */
[----:B------:R-:W-:Y:S01]  /*22d0*/  DFMA R16, R16, 2, -R20 ;  /* 0x400000001010782b */ /* 0x000fe20000000814 */
[----:B------:R-:W-:Y:S01]  /*22e0*/  MOV R14, 0x652b82fe ;  /* 0x652b82fe000e7802 */ /* 0x000fe20000000f00 */
[----:B------:R-:W-:-:S06]  /*22f0*/  IMAD.MOV.U32 R15, RZ, RZ, 0x3ff71547 ;  /* 0x3ff71547ff0f7424 */ /* 0x000fcc00078e00ff */
[----:B------:R-:W-:-:S08]  /*2300*/  DFMA R18, R18, 2, R16 ;  /* 0x400000001212782b */ /* 0x000fd00000000010 */
[----:B------:R-:W-:-:S08]  /*2310*/  DADD R22, R20, R18 ;  /* 0x0000000014167229 */ /* 0x000fd00000000012 */
[----:B------:R-:W-:Y:S02]  /*2320*/  DFMA R14, R22, R14, 6.75539944105574400000e+15 ;  /* 0x43380000160e742b */ /* 0x000fe4000000000e */
[----:B------:R-:W-:Y:S01]  /*2330*/  FSETP.GEU.AND P0, PT, |R23|, 4.1917929649353027344, PT ;  /* 0x4086232b1700780b */ /* 0x000fe20003f0e200 */
[----:B------:R-:W-:-:S05]  /*2340*/  DADD R20, R20, -R22 ;  /* 0x0000000014147229 */ /* 0x000fca0000000816 */
[----:B------:R-:W-:-:S03]  /*2350*/  DADD R16, R14, -6.75539944105574400000e+15 ;  /* 0xc33800000e107429 */ /* 0x000fc60000000000 */
[----:B------:R-:W-:-:S05]  /*2360*/  DADD R18, R18, R20 ;  /* 0x0000000012127229 */ /* 0x000fca0000000014 */
[----:B------:R-:W-:Y:S01]  /*2370*/  DFMA R24, R16, -UR12, R22 ;  /* 0x8000000c10187c2b */ /* 0x000fe20008000016 */
[----:B------:R-:W-:Y:S01]  /*2380*/  UMOV UR12, 0x3b39803f ;  /* 0x3b39803f000c7882 */ /* 0x000fe20000000000 */
[----:B------:R-:W-:-:S06]  /*2390*/  UMOV UR13, 0x3c7abc9e ;  /* 0x3c7abc9e000d7882 */ /* 0x000fcc0000000000 */
[----:B------:R-:W-:Y:S01]  /*23a0*/  DFMA R24, R16, -UR12, R24 ;  /* 0x8000000c10187c2b */ /* 0x000fe20008000018 */
[----:B------:R-:W-:Y:S01]  /*23b0*/  UMOV UR12, 0x69ce2bdf ;  /* 0x69ce2bdf000c7882 */ /* 0x000fe20000000000 */
[----:B------:R-:W-:Y:S01]  /*23c0*/  IMAD.MOV.U32 R16, RZ, RZ, -0x35dec16 ;  /* 0xfca213eaff107424 */ /* 0x000fe200078e00ff */
[----:B------:R-:W-:Y:S01]  /*23d0*/  UMOV UR13, 0x3e5ade15 ;  /* 0x3e5ade15000d7882 */ /* 0x000fe20000000000 */
[----:B------:R-:W-:-:S06]  /*23e0*/  IMAD.MOV.U32 R17, RZ, RZ, 0x3e928af3 ;  /* 0x3e928af3ff117424 */ /* 0x000fcc00078e00ff */
[----:B------:R-:W-:Y:S01]  /*23f0*/  DFMA R16, R24, UR12, R16 ;  /* 0x0000000c18107c2b */ /* 0x000fe20008000010 */
[----:B------:R-:W-:Y:S01]  /*2400*/  UMOV UR12, 0x62401315 ;  /* 0x62401315000c7882 */ /* 0x000fe20000000000 */
[----:B------:R-:W-:-:S06]  /*2410*/  UMOV UR13, 0x3ec71dee ;  /* 0x3ec71dee000d7882 */ /* 0x000fcc0000000000 */
[----:B------:R-:W-:Y:S01]  /*2420*/  DFMA R16, R24, R16, UR12 ;  /* 0x0000000c18107e2b */ /* 0x000fe20008000010 */
        /* <DEDUP_REMOVED lines=20> */
[----:B------:R-:W-:-:S08]  /*2570*/  DFMA R16, R24, R16, UR12 ;  /* 0x0000000c18107e2b */ /* 0x000fd00008000010 */
[----:B------:R-:W-:-:S08]  /*2580*/  DFMA R16, R24, R16, 1 ;  /* 0x3ff000001810742b */ /* 0x000fd00000000010 */
[----:B------:R-:W-:-:S10]  /*2590*/  DFMA R16, R24, R16, 1 ;  /* 0x3ff000001810742b */ /* 0x000fd40000000010 */
[----:B------:R-:W-:Y:S02]  /*25a0*/  IMAD R21, R14, 0x100000, R17 ;  /* 0x001000000e157824 */ /* 0x000fe400078e0211 */
[----:B------:R-:W-:Y:S01]  /*25b0*/  IMAD.MOV.U32 R20, RZ, RZ, R16 ;  /* 0x000000ffff147224 */ /* 0x000fe200078e0010 */
[----:B------:R-:W-:Y:S06]  /*25c0*/  @!P0 BRA `(.L_x_92) ;  /* 0x0000000000308947 */ /* 0x000fec0003800000 */
[----:B------:R-:W-:Y:S01]  /*25d0*/  FSETP.GEU.AND P1, PT, |R23|, 4.2275390625, PT ;  /* 0x408748001700780b */ /* 0x000fe20003f2e200 */
[C---:B------:R-:W-:Y:S02]  /*25e0*/  DADD R20, R22.reuse, +INF ;  /* 0x7ff0000016147429 */ /* 0x040fe40000000000 */
[----:B------:R-:W-:-:S08]  /*25f0*/  DSETP.GEU.AND P0, PT, R22, RZ, PT ;  /* 0x000000ff1600722a */ /* 0x000fd00003f0e000 */
[----:B------:R-:W-:Y:S02]  /*2600*/  FSEL R20, R20, RZ, P0 ;  /* 0x000000ff14147208 */ /* 0x000fe40000000000 */
[----:B------:R-:W-:Y:S02]  /*2610*/  @!P1 LEA.HI R5, R14, R14, RZ, 0x1 ;  /* 0x0000000e0e059211 */ /* 0x000fe400078f08ff */
[----:B------:R-:W-:Y:S02]  /*2620*/  FSEL R21, R21, RZ, P0 ;  /* 0x000000ff15157208 */ /* 0x000fe40000000000 */
[----:B------:R-:W-:-:S04]  /*2630*/  @!P1 SHF.R.S32.HI R5, RZ, 0x1, R5 ;  /* 0x00000001ff059819 */ /* 0x000fc80000011405 */
[----:B------:R-:W-:Y:S01]  /*2640*/  @!P1 IADD3 R14, PT, PT, R14, -R5, RZ ;  /* 0x800000050e0e9210 */ /* 0x000fe20007ffe0ff */
[----:B------:R-:W-:-:S03]  /*2650*/  @!P1 IMAD R17, R5, 0x100000, R17 ;  /* 0x0010000005119824 */ /* 0x000fc600078e0211 */
[----:B------:R-:W-:Y:S01]  /*2660*/  @!P1 LEA R15, R14, 0x3ff00000, 0x14 ;  /* 0x3ff000000e0f9811 */ /* 0x000fe200078ea0ff */
[----:B------:R-:W-:-:S06]  /*2670*/  @!P1 IMAD.MOV.U32 R14, RZ, RZ, RZ ;  /* 0x000000ffff0e9224 */ /* 0x000fcc00078e00ff */
[----:B------:R-:W-:-:S11]  /*2680*/  @!P1 DMUL R20, R16, R14 ;  /* 0x0000000e10149228 */ /* 0x000fd60000000000 */
.L_x_92:
[----:B------:R-:W-:Y:S01]  /*2690*/  DFMA R18, R18, R20, R20 ;  /* 0x000000141212722b */ /* 0x000fe20000000014 */
[----:B------:R-:W-:Y:S01]  /*26a0*/  IMAD.MOV.U32 R16, RZ, RZ, R0 ;  /* 0x000000ffff107224 */ /* 0x000fe200078e0000 */
[----:B------:R-:W-:Y:S01]  /*26b0*/  DSETP.NEU.AND P0, PT, |R20|, +INF , PT ;  /* 0x7ff000001400742a */ /* 0x000fe20003f0d200 */
[----:B------:R-:W-:-:S07]  /*26c0*/  IMAD.MOV.U32 R17, RZ, RZ, 0x0 ;  /* 0x00000000ff117424 */ /* 0x000fce00078e00ff */
[----:B------:R-:W-:Y:S02]  /*26d0*/  FSEL R5, R20, R18, !P0 ;  /* 0x0000001214057208 */ /* 0x000fe40004000000 */
[----:B------:R-:W-:Y:S01]  /*26e0*/  FSEL R14, R21, R19, !P0 ;  /* 0x00000013150e7208 */ /* 0x000fe20004000000 */
[----:B------:R-:W-:Y:S06]  /*26f0*/  RET.REL.NODEC R16 `(_Z4normPfS_ffii) ;  /* 0xffffffd810407950 */ /* 0x000fec0003c3ffff */
.L_x_93:
        /* <DEDUP_REMOVED lines=16> */
.L_x_129:


//--------------------- .text._Z4convPfS_S_S_iiiiiibb --------------------------
	.section	.text._Z4convPfS_S_S_iiiiiibb,"ax",@progbits
	.align	128
        .global         _Z4convPfS_S_S_iiiiiibb
        .type           _Z4convPfS_S_S_iiiiiibb,@function
        .size           _Z4convPfS_S_S_iiiiiibb,(.L_x_136 - _Z4convPfS_S_S_iiiiiibb)
        .other          _Z4convPfS_S_S_iiiiiibb,@"STO_CUDA_ENTRY STV_DEFAULT"
_Z4convPfS_S_S_iiiiiibb:
.text._Z4convPfS_S_S_iiiiiibb:
[----:B------:R-:W-:Y:S01]  /*0000*/  LDC R1, c[0x0][0x37c] ;  /* 0x0000df00ff017b82 */ /* 0x000fe20000000800 */
[----:B------:R-:W0:Y:S07]  /*0010*/  S2R R5, SR_TID.X ;  /* 0x0000000000057919 */ /* 0x000e2e0000002100 */
[----:B------:R-:W0:Y:S01]  /*0020*/  S2UR UR4, SR_CTAID.Y ;  /* 0x00000000000479c3 */ /* 0x000e220000002600 */
[----:B------:R-:W-:Y:S01]  /*0030*/  BSSY.RECONVERGENT B0, `(.L_x_94) ;  /* 0x000002e000007945 */ /* 0x000fe20003800200 */
[----:B------:R-:W1:Y:S01]  /*0040*/  S2R R12, SR_TID.Y ;  /* 0x00000000000c7919 */ /* 0x000e620000002200 */
[----:B------:R-:W2:Y:S05]  /*0050*/  S2R R18, SR_CTAID.X ;  /* 0x0000000000127919 */ /* 0x000eaa0000002500 */
[----:B------:R-:W0:Y:S08]  /*0060*/  LDC R0, c[0x0][0x360] ;  /* 0x0000d800ff007b82 */ /* 0x000e300000000800 */
[----:B------:R-:W3:Y:S08]  /*0070*/  LDC.64 R2, c[0x0][0x3a8] ;  /* 0x0000ea00ff027b82 */ /* 0x000ef00000000a00 */
[----:B------:R-:W4:Y:S08]  /*0080*/  LDC.64 R8, c[0x0][0x3a0] ;  /* 0x0000e800ff087b82 */ /* 0x000f300000000a00 */
[----:B------:R-:W1:Y:S01]  /*0090*/  S2UR UR5, SR_CTAID.Z ;  /* 0x00000000000579c3 */ /* 0x000e620000002700 */
[----:B0-----:R-:W-:Y:S01]  /*00a0*/  IMAD R5, R0, UR4, R5 ;  /* 0x0000000400057c24 */ /* 0x001fe2000f8e0205 */
[----:B------:R-:W0:Y:S06]  /*00b0*/  LDCU UR4, c[0x0][0x3b0] ;  /* 0x00007600ff0477ac */ /* 0x000e2c0008000800 */
[----:B------:R-:W1:Y:S01]  /*00c0*/  LDC R11, c[0x0][0x364] ;  /* 0x0000d900ff0b7b82 */ /* 0x000e620000000800 */
[----:B---3--:R-:W-:-:S04]  /*00d0*/  IMAD R4, R5, R2, RZ ;  /* 0x0000000205047224 */ /* 0x008fc800078e02ff */
[----:B------:R-:W-:Y:S01]  /*00e0*/  IMAD.IADD R19, R3, 0x1, -R4 ;  /* 0x0000000103137824 */ /* 0x000fe200078e0a04 */
[CC--:B------:R-:W-:Y:S02]  /*00f0*/  IADD3 R7, PT, PT, R4.reuse, -R3.reuse, RZ ;  /* 0x8000000304077210 */ /* 0x0c0fe40007ffe0ff */
[-C--:B----4-:R-:W-:Y:S02]  /*0100*/  IADD3 R0, PT, PT, R9, -R3.reuse, RZ ;  /* 0x8000000309007210 */ /* 0x090fe40007ffe0ff */
[----:B------:R-:W-:Y:S01]  /*0110*/  ISETP.GE.AND P0, PT, R4, R3, PT ;  /* 0x000000030400720c */ /* 0x000fe20003f06270 */
[----:B------:R-:W-:Y:S01]  /*0120*/  IMAD R7, R7, R8, RZ ;  /* 0x0000000807077224 */ /* 0x000fe200078e02ff */
[----:B------:R-:W-:Y:S02]  /*0130*/  ISETP.GE.AND P1, PT, R5, R0, PT ;  /* 0x000000000500720c */ /* 0x000fe40003f26270 */
[----:B------:R-:W-:Y:S02]  /*0140*/  SEL R19, R19, RZ, !P0 ;  /* 0x000000ff13137207 */ /* 0x000fe40004000000 */
[----:B------:R-:W-:-:S02]  /*0150*/  VIMNMX R7, PT, PT, RZ, R7, !PT ;  /* 0x00000007ff077248 */ /* 0x000fc40007fe0100 */
[----:B0-----:R-:W-:Y:S01]  /*0160*/  IADD3 R13, PT, PT, -R19, UR4, RZ ;  /* 0x00000004130d7c10 */ /* 0x001fe2000fffe1ff */
[----:B-1----:R-:W-:-:S06]  /*0170*/  IMAD R12, R11, UR5, R12 ;  /* 0x000000050b0c7c24 */ /* 0x002fcc000f8e020c */
[----:B--2---:R-:W-:Y:S05]  /*0180*/  @!P1 BRA `(.L_x_95) ;  /* 0x0000000000609947 */ /* 0x004fea0003800000 */
[----:B------:R-:W-:-:S04]  /*0190*/  IABS R13, R8 ;  /* 0x00000008000d7213 */ /* 0x000fc80000000000 */
[----:B------:R-:W0:Y:S08]  /*01a0*/  I2F.RP R4, R13 ;  /* 0x0000000d00047306 */ /* 0x000e300000209400 */
[----:B0-----:R-:W0:Y:S02]  /*01b0*/  MUFU.RCP R4, R4 ;  /* 0x0000000400047308 */ /* 0x001e240000001000 */
[----:B0-----:R-:W-:-:S06]  /*01c0*/  IADD3 R10, PT, PT, R4, 0xffffffe, RZ ;  /* 0x0ffffffe040a7810 */ /* 0x001fcc0007ffe0ff */
[----:B------:R0:W1:Y:S02]  /*01d0*/  F2I.FTZ.U32.TRUNC.NTZ R11, R10 ;  /* 0x0000000a000b7305 */ /* 0x000064000021f000 */
[----:B0-----:R-:W-:Y:S01]  /*01e0*/  IMAD.MOV.U32 R10, RZ, RZ, RZ ;  /* 0x000000ffff0a7224 */ /* 0x001fe200078e00ff */
[----:B-1----:R-:W-:-:S05]  /*01f0*/  IADD3 R6, PT, PT, RZ, -R11, RZ ;  /* 0x8000000bff067210 */ /* 0x002fca0007ffe0ff */
[----:B------:R-:W-:Y:S01]  /*0200*/  IMAD R15, R6, R13, RZ ;  /* 0x0000000d060f7224 */ /* 0x000fe200078e02ff */
[----:B------:R-:W-:-:S03]  /*0210*/  IABS R6, R7 ;  /* 0x0000000700067213 */ /* 0x000fc60000000000 */
[----:B------:R-:W-:-:S06]  /*0220*/  IMAD.HI.U32 R11, R11, R15, R10 ;  /* 0x0000000f0b0b7227 */ /* 0x000fcc00078e000a */
[----:B------:R-:W-:-:S05]  /*0230*/  IMAD.HI.U32 R11, R11, R6, RZ ;  /* 0x000000060b0b7227 */ /* 0x000fca00078e00ff */
[----:B------:R-:W-:-:S05]  /*0240*/  IADD3 R4, PT, PT, -R11, RZ, RZ ;  /* 0x000000ff0b047210 */ /* 0x000fca0007ffe1ff */
[----:B------:R-:W-:-:S05]  /*0250*/  IMAD R4, R13, R4, R6 ;  /* 0x000000040d047224 */ /* 0x000fca00078e0206 */
[----:B------:R-:W-:-:S13]  /*0260*/  ISETP.GT.U32.AND P2, PT, R13, R4, PT ;  /* 0x000000040d00720c */ /* 0x000fda0003f44070 */
[-C--:B------:R-:W-:Y:S01]  /*0270*/  @!P2 IADD3 R4, PT, PT, R4, -R13.reuse, RZ ;  /* 0x8000000d0404a210 */ /* 0x080fe20007ffe0ff */
[----:B------:R-:W-:Y:S01]  /*0280*/  @!P2 VIADD R11, R11, 0x1 ;  /* 0x000000010b0ba836 */ /* 0x000fe20000000000 */
[----:B------:R-:W-:Y:S02]  /*0290*/  ISETP.NE.AND P2, PT, R8, RZ, PT ;  /* 0x000000ff0800720c */ /* 0x000fe40003f45270 */
[----:B------:R-:W-:Y:S02]  /*02a0*/  ISETP.GE.U32.AND P0, PT, R4, R13, PT ;  /* 0x0000000d0400720c */ /* 0x000fe40003f06070 */
[----:B------:R-:W-:-:S04]  /*02b0*/  LOP3.LUT R4, R7, R8, RZ, 0x3c, !PT ;  /* 0x0000000807047212 */ /* 0x000fc800078e3cff */
[----:B------:R-:W-:-:S07]  /*02c0*/  ISETP.GE.AND P1, PT, R4, RZ, PT ;  /* 0x000000ff0400720c */ /* 0x000fce0003f26270 */
[----:B------:R-:W-:-:S06]  /*02d0*/  @P0 IADD3 R11, PT, PT, R11, 0x1, RZ ;  /* 0x000000010b0b0810 */ /* 0x000fcc0007ffe0ff */
[----:B------:R-:W-:Y:S02]  /*02e0*/  @!P1 IADD3 R11, PT, PT, -R11, RZ, RZ ;  /* 0x000000ff0b0b9210 */ /* 0x000fe40007ffe1ff */
[----:B------:R-:W-:-:S05]  /*02f0*/  @!P2 LOP3.LUT R11, RZ, R8, RZ, 0x33, !PT ;  /* 0x00000008ff0ba212 */ /* 0x000fca00078e33ff */
[----:B------:R-:W-:-:S07]  /*0300*/  IMAD.IADD R13, R8, 0x1, -R11 ;  /* 0x00000001080d7824 */ /* 0x000fce00078e0a0b */
.L_x_95:
[----:B------:R-:W-:Y:S05]  /*0310*/  BSYNC.RECONVERGENT B0 ;  /* 0x0000000000007941 */ /* 0x000fea0003800200 */
.L_x_94:
[----:B------:R-:W0:Y:S01]  /*0320*/  LDCU UR5, c[0x0][0x3b4] ;  /* 0x00007680ff0577ac */ /* 0x000e220008000800 */
[C---:B------:R-:W-:Y:S01]  /*0330*/  IMAD R2, R12.reuse, R2, RZ ;  /* 0x000000020c027224 */ /* 0x040fe200078e02ff */
[----:B------:R-:W-:Y:S01]  /*0340*/  ISETP.GE.AND P1, PT, R12, R0, PT ;  /* 0x000000000c00720c */ /* 0x000fe20003f26270 */
[----:B------:R-:W-:Y:S01]  /*0350*/  IMAD R9, R18, R9, R5 ;  /* 0x0000000912097224 */ /* 0x000fe200078e0205 */
[----:B------:R-:W1:Y:S02]  /*0360*/  LDCU.64 UR12, c[0x0][0x358] ;  /* 0x00006b00ff0c77ac */ /* 0x000e640008000a00 */
[CC--:B------:R-:W-:Y:S02]  /*0370*/  ISETP.GE.AND P0, PT, R2.reuse, R3.reuse, PT ;  /* 0x000000030200720c */ /* 0x0c0fe40003f06270 */
[CC--:B------:R-:W-:Y:S02]  /*0380*/  IADD3 R11, PT, PT, -R2.reuse, R3.reuse, RZ ;  /* 0x00000003020b7210 */ /* 0x0c0fe40007ffe1ff */
[----:B------:R-:W-:-:S02]  /*0390*/  VIADDMNMX R0, R2, -R3, RZ, !PT ;  /* 0x8000000302007246 */ /* 0x000fc400078001ff */
[----:B------:R-:W-:-:S04]  /*03a0*/  SEL R11, R11, RZ, !P0 ;  /* 0x000000ff0b0b7207 */ /* 0x000fc80004000000 */
[----:B------:R-:W-:Y:S01]  /*03b0*/  IADD3 R10, PT, PT, -R11, UR4, RZ ;  /* 0x000000040b0a7c10 */ /* 0x000fe2000fffe1ff */
[----:B0-----:R-:W-:Y:S01]  /*03c0*/  UISETP.GE.AND UP0, UPT, UR5, 0x1, UPT ;  /* 0x000000010500788c */ /* 0x001fe2000bf06270 */
[----:B------:R-:W-:Y:S01]  /*03d0*/  @P1 IADD3 R10, PT, PT, -R0, R8, RZ ;  /* 0x00000008000a1210 */ /* 0x000fe20007ffe1ff */
[----:B------:R-:W-:-:S07]  /*03e0*/  IMAD.MOV.U32 R8, RZ, RZ, RZ ;  /* 0x000000ffff087224 */ /* 0x000fce00078e00ff */
[----:B-1----:R-:W-:Y:S05]  /*03f0*/  BRA.U !UP0, `(.L_x_96) ;  /* 0x0000000d080c7547 */ /* 0x002fea000b800000 */
[----:B------:R-:W0:Y:S01]  /*0400*/  LDCU.64 UR8, c[0x0][0x390] ;  /* 0x00007200ff0877ac */ /* 0x000e220008000a00 */
[----:B------:R-:W-:Y:S01]  /*0410*/  VIMNMX R3, PT, PT, R2, R3, !PT ;  /* 0x0000000302037248 */ /* 0x000fe20007fe0100 */
[----:B------:R-:W-:Y:S01]  /*0420*/  IMAD.MOV.U32 R8, RZ, RZ, RZ ;  /* 0x000000ffff087224 */ /* 0x000fe200078e00ff */
[----:B------:R-:W-:Y:S01]  /*0430*/  LOP3.LUT R4, R10, 0x7ffffff0, RZ, 0xc0, !PT ;  /* 0x7ffffff00a047812 */ /* 0x000fe200078ec0ff */
[----:B------:R-:W1:Y:S01]  /*0440*/  LDCU.64 UR10, c[0x0][0x388] ;  /* 0x00007100ff0a77ac */ /* 0x000e620008000a00 */
[----:B------:R-:W-:Y:S02]  /*0450*/  IADD3 R7, PT, PT, R7, R0, RZ ;  /* 0x0000000007077210 */ /* 0x000fe40007ffe0ff */
[----:B------:R-:W-:Y:S01]  /*0460*/  IADD3 R6, PT, PT, -R2, R3, RZ ;  /* 0x0000000302067210 */ /* 0x000fe20007ffe1ff */
[----:B------:R-:W-:Y:S01]  /*0470*/  UMOV UR4, URZ ;  /* 0x000000ff00047c82 */ /* 0x000fe20008000000 */
[C---:B------:R-:W-:Y:S02]  /*0480*/  LOP3.LUT R5, R10.reuse, 0xf, RZ, 0xc0, !PT ;  /* 0x0000000f0a057812 */ /* 0x040fe400078ec0ff */
[----:B------:R-:W-:-:S02]  /*0490*/  LOP3.LUT R3, R10, 0x7, RZ, 0xc0, !PT ;  /* 0x000000070a037812 */ /* 0x000fc400078ec0ff */
[----:B------:R-:W-:Y:S02]  /*04a0*/  LOP3.LUT R2, R10, 0x3, RZ, 0xc0, !PT ;  /* 0x000000030a027812 */ /* 0x000fe400078ec0ff */
[----:B------:R-:W-:Y:S01]  /*04b0*/  IADD3 R0, PT, PT, -R4, RZ, RZ ;  /* 0x000000ff04007210 */ /* 0x000fe20007ffe1ff */
[----:B0-----:R-:W-:Y:S02]  /*04c0*/  UIADD3 UR7, UP0, UPT, UR8, 0x20, URZ ;  /* 0x0000002008077890 */ /* 0x001fe4000ff1e0ff */
[----:B-1----:R-:W-:Y:S02]  /*04d0*/  UIADD3 UR5, UP1, UPT, UR10, 0x20, URZ ;  /* 0x000000200a057890 */ /* 0x002fe4000ff3e0ff */
[----:B------:R-:W-:Y:S02]  /*04e0*/  UIADD3.X UR8, UPT, UPT, URZ, UR9, URZ, UP0, !UPT ;  /* 0x00000009ff087290 */ /* 0x000fe400087fe4ff */
[----:B------:R-:W-:-:S12]  /*04f0*/  UIADD3.X UR6, UPT, UPT, URZ, UR11, URZ, UP1, !UPT ;  /* 0x0000000bff067290 */ /* 0x000fd80008ffe4ff */
.L_x_110:
[----:B------:R-:W-:Y:S01]  /*0500*/  ISETP.GE.AND P0, PT, R13, 0x1, PT ;  /* 0x000000010d00780c */ /* 0x000fe20003f06270 */
[----:B------:R-:W-:-:S12]  /*0510*/  BSSY.RECONVERGENT B1, `(.L_x_97) ;  /* 0x00000ad000017945 */ /* 0x000fd80003800200 */
[----:B------:R-:W-:Y:S05]  /*0520*/  @!P0 BRA `(.L_x_98) ;  /* 0x0000000800ac8947 */ /* 0x000fea0003800000 */
[----:B------:R-:W0:Y:S01]  /*0530*/  LDC.64 R14, c[0x0][0x3b0] ;  /* 0x0000ec00ff0e7b82 */ /* 0x000e220000000a00 */
[----:B------:R-:W-:Y:S02]  /*0540*/  HFMA2 R20, -RZ, RZ, 0, 0 ;  /* 0x00000000ff147431 */ /* 0x000fe400000001ff */
[----:B0-----:R-:W-:-:S04]  /*0550*/  IMAD R15, R18, R15, UR4 ;  /* 0x00000004120f7e24 */ /* 0x001fc8000f8e020f */
[----:B------:R-:W-:-:S07]  /*0560*/  IMAD R23, R15, R14, R19 ;  /* 0x0000000e0f177224 */ /* 0x000fce00078e0213 */
.L_x_109:
[----:B------:R-:W-:Y:S01]  /*0570*/  ISETP.GE.AND P0, PT, R10, 0x1, PT ;  /* 0x000000010a00780c */ /* 0x000fe20003f06270 */
[----:B------:R-:W-:-:S12]  /*0580*/  BSSY.RECONVERGENT B0, `(.L_x_99) ;  /* 0x00000a2000007945 */ /* 0x000fd80003800200 */
[----:B------:R-:W-:Y:S05]  /*0590*/  @!P0 BRA `(.L_x_100) ;  /* 0x0000000800808947 */ /* 0x000fea0003800000 */
[----:B------:R-:W0:Y:S01]  /*05a0*/  LDC R15, c[0x0][0x3a0] ;  /* 0x0000e800ff0f7b82 */ /* 0x000e220000000800 */
[----:B------:R-:W-:Y:S01]  /*05b0*/  ISETP.GE.U32.AND P0, PT, R10, 0x10, PT ;  /* 0x000000100a00780c */ /* 0x000fe20003f06070 */
[----:B------:R-:W-:Y:S01]  /*05c0*/  IMAD.IADD R27, R23, 0x1, R20 ;  /* 0x00000001171b7824 */ /* 0x000fe200078e0214 */
[----:B------:R-:W-:Y:S01]  /*05d0*/  BSSY.RECONVERGENT B2, `(.L_x_101) ;  /* 0x0000048000027945 */ /* 0x000fe20003800200 */
[----:B------:R-:W-:-:S04]  /*05e0*/  MOV R21, RZ ;  /* 0x000000ff00157202 */ /* 0x000fc80000000f00 */
[----:B------:R-:W1:Y:S01]  /*05f0*/  LDC R14, c[0x0][0x3b0] ;  /* 0x0000ec00ff0e7b82 */ /* 0x000e620000000800 */
[----:B0-----:R-:W-:-:S04]  /*0600*/  IMAD R22, R15, UR4, R20 ;  /* 0x000000040f167c24 */ /* 0x001fc8000f8e0214 */
[----:B------:R-:W-:Y:S02]  /*0610*/  IMAD R22, R22, R15, R7 ;  /* 0x0000000f16167224 */ /* 0x000fe400078e0207 */
[----:B-1----:R-:W-:Y:S01]  /*0620*/  IMAD R24, R27, R14, R11 ;  /* 0x0000000e1b187224 */ /* 0x002fe200078e020b */
[----:B------:R-:W-:Y:S06]  /*0630*/  @!P0 BRA `(.L_x_102) ;  /* 0x0000000400048947 */ /* 0x000fec0003800000 */
[----:B------:R-:W-:Y:S01]  /*0640*/  BSSY.RECONVERGENT B3, `(.L_x_103) ;  /* 0x000003f000037945 */ /* 0x000fe20003800200 */
[----:B------:R-:W-:Y:S01]  /*0650*/  IMAD R27, R27, R14, R6 ;  /* 0x0000000e1b1b7224 */ /* 0x000fe200078e0206 */
[----:B------:R-:W-:Y:S01]  /*0660*/  MOV R21, R22 ;  /* 0x0000001600157202 */ /* 0x000fe20000000f00 */
[----:B------:R-:W-:-:S07]  /*0670*/  IMAD.MOV.U32 R25, RZ, RZ, R0 ;  /* 0x000000ffff197224 */ /* 0x000fce00078e0000 */
.L_x_104:
[----:B------:R-:W-:Y:S01]  /*0680*/  MOV R16, UR7 ;  /* 0x0000000700107c02 */ /* 0x000fe20008000f00 */
[----:B------:R-:W-:Y:S01]  /*0690*/  IMAD.U32 R14, RZ, RZ, UR5 ;  /* 0x00000005ff0e7e24 */ /* 0x000fe2000f8e00ff */
[----:B------:R-:W-:Y:S02]  /*06a0*/  MOV R17, UR8 ;  /* 0x0000000800117c02 */ /* 0x000fe40008000f00 */
[----:B------:R-:W-:Y:S01]  /*06b0*/  MOV R15, UR6 ;  /* 0x00000006000f7c02 */ /* 0x000fe20008000f00 */
[----:B------:R-:W-:-:S04]  /*06c0*/  IMAD.WIDE R16, R27, 0x4, R16 ;  /* 0x000000041b107825 */ /* 0x000fc800078e0210 */
[----:B------:R-:W-:Y:S01]  /*06d0*/  IMAD.WIDE R14, R21, 0x4, R14 ;  /* 0x00000004150e7825 */ /* 0x000fe200078e020e */
[----:B------:R-:W2:Y:S04]  /*06e0*/  LDG.E R26, desc[UR12][R16.64+-0x20] ;  /* 0xffffe00c101a7981 */ /* 0x000ea8000c1e1900 */
[----:B------:R-:W2:Y:S04]  /*06f0*/  LDG.E R29, desc[UR12][R14.64+-0x20] ;  /* 0xffffe00c0e1d7981 */ /* 0x000ea8000c1e1900 */
[----:B------:R-:W3:Y:S01]  /*0700*/  LDG.E R28, desc[UR12][R14.64+0x1c] ;  /* 0x00001c0c0e1c7981 */ /* 0x000ee2000c1e1900 */
[----:B--2---:R-:W-:-:S03]  /*0710*/  FFMA R26, R29, R26, R8 ;  /* 0x0000001a1d1a7223 */ /* 0x004fc60000000008 */
[----:B------:R-:W2:Y:S04]  /*0720*/  LDG.E R8, desc[UR12][R16.64+-0x1c] ;  /* 0xffffe40c10087981 */ /* 0x000ea8000c1e1900 */
[----:B------:R-:W2:Y:S02]  /*0730*/  LDG.E R29, desc[UR12][R14.64+-0x1c] ;  /* 0xffffe40c0e1d7981 */ /* 0x000ea4000c1e1900 */
[----:B--2---:R-:W-:Y:S02]  /*0740*/  FFMA R8, R29, R8, R26 ;  /* 0x000000081d087223 */ /* 0x004fe4000000001a */
[----:B------:R-:W2:Y:S04]  /*0750*/  LDG.E R29, desc[UR12][R14.64+-0x18] ;  /* 0xffffe80c0e1d7981 */ /* 0x000ea8000c1e1900 */
[----:B------:R-:W2:Y:S02]  /*0760*/  LDG.E R26, desc[UR12][R16.64+-0x18] ;  /* 0xffffe80c101a7981 */ /* 0x000ea4000c1e1900 */
[----:B--2---:R-:W-:-:S02]  /*0770*/  FFMA R8, R29, R26, R8 ;  /* 0x0000001a1d087223 */ /* 0x004fc40000000008 */
        /* <DEDUP_REMOVED lines=31> */
[----:B------:R-:W2:Y:S01]  /*0970*/  LDG.E R26, desc[UR12][R16.64+0x14] ;  /* 0x0000140c101a7981 */ /* 0x000ea2000c1e1900 */
[----:B------:R-:W-:-:S04]  /*0980*/  IADD3 R25, PT, PT, R25, 0x10, RZ ;  /* 0x0000001019197810 */ /* 0x000fc80007ffe0ff */
[----:B------:R-:W-:Y:S01]  /*0990*/  ISETP.NE.AND P0, PT, R25, RZ, PT ;  /* 0x000000ff1900720c */ /* 0x000fe20003f05270 */
[----:B--2---:R-:W-:Y:S02]  /*09a0*/  FFMA R29, R8, R26, R29 ;  /* 0x0000001a081d7223 */ /* 0x004fe4000000001d */
[----:B------:R-:W2:Y:S04]  /*09b0*/  LDG.E R8, desc[UR12][R14.64+0x18] ;  /* 0x0000180c0e087981 */ /* 0x000ea8000c1e1900 */
[----:B------:R-:W2:Y:S04]  /*09c0*/  LDG.E R26, desc[UR12][R16.64+0x18] ;  /* 0x0000180c101a7981 */ /* 0x000ea8000c1e1900 */
[----:B------:R-:W3:Y:S01]  /*09d0*/  LDG.E R17, desc[UR12][R16.64+0x1c] ;  /* 0x00001c0c10117981 */ /* 0x000ee2000c1e1900 */
[----:B------:R-:W-:Y:S01]  /*09e0*/  VIADD R27, R27, 0x10 ;  /* 0x000000101b1b7836 */ /* 0x000fe20000000000 */
[----:B------:R-:W-:Y:S01]  /*09f0*/  IADD3 R21, PT, PT, R21, 0x10, RZ ;  /* 0x0000001015157810 */ /* 0x000fe20007ffe0ff */
[----:B--2---:R-:W-:-:S04]  /*0a00*/  FFMA R8, R8, R26, R29 ;  /* 0x0000001a08087223 */ /* 0x004fc8000000001d */
[----:B---3--:R-:W-:Y:S01]  /*0a10*/  FFMA R8, R28, R17, R8 ;  /* 0x000000111c087223 */ /* 0x008fe20000000008 */
[----:B------:R-:W-:Y:S06]  /*0a20*/  @P0 BRA `(.L_x_104) ;  /* 0xfffffffc00140947 */ /* 0x000fec000383ffff */
[----:B------:R-:W-:Y:S05]  /*0a30*/  BSYNC.RECONVERGENT B3 ;  /* 0x0000000000037941 */ /* 0x000fea0003800200 */
.L_x_103:
[----:B------:R-:W-:-:S07]  /*0a40*/  MOV R21, R4 ;  /* 0x0000000400157202 */ /* 0x000fce0000000f00 */
.L_x_102:
[----:B------:R-:W-:Y:S05]  /*0a50*/  BSYNC.RECONVERGENT B2 ;  /* 0x0000000000027941 */ /* 0x000fea0003800200 */
.L_x_101:
[----:B------:R-:W-:-:S13]  /*0a60*/  ISETP.NE.AND P0, PT, R5, RZ, PT ;  /* 0x000000ff0500720c */ /* 0x000fda0003f05270 */
[----:B------:R-:W-:Y:S05]  /*0a70*/  @!P0 BRA `(.L_x_100) ;  /* 0x0000000400488947 */ /* 0x000fea0003800000 */
[----:B------:R-:W-:Y:S01]  /*0a80*/  VIADD R14, R5, 0xffffffff ;  /* 0xffffffff050e7836 */ /* 0x000fe20000000000 */
[----:B------:R-:W-:Y:S01]  /*0a90*/  BSSY.RECONVERGENT B2, `(.L_x_105) ;  /* 0x0000023000027945 */ /* 0x000fe20003800200 */
[----:B------:R-:W-:-:S03]  /*0aa0*/  ISETP.NE.AND P1, PT, R3, RZ, PT ;  /* 0x000000ff0300720c */ /* 0x000fc60003f25270 */
[----:B------:R-:W-:-:S13]  /*0ab0*/  ISETP.GE.U32.AND P0, PT, R14, 0x7, PT ;  /* 0x000000070e00780c */ /* 0x000fda0003f06070 */
[----:B------:R-:W-:Y:S05]  /*0ac0*/  @!P0 BRA `(.L_x_106) ;  /* 0x00000000007c8947 */ /* 0x000fea0003800000 */
[----:B------:R-:W0:Y:S01]  /*0ad0*/  LDC.64 R16, c[0x0][0x388] ;  /* 0x0000e200ff107b82 */ /* 0x000e220000000a00 */
[-C--:B------:R-:W-:Y:S02]  /*0ae0*/  IADD3 R25, PT, PT, R22, R21.reuse, RZ ;  /* 0x0000001516197210 */ /* 0x080fe40007ffe0ff */
[----:B------:R-:W-:-:S05]  /*0af0*/  IADD3 R27, PT, PT, R24, R21, RZ ;  /* 0x00000015181b7210 */ /* 0x000fca0007ffe0ff */
[----:B------:R-:W1:Y:S01]  /*0b00*/  LDC.64 R14, c[0x0][0x390] ;  /* 0x0000e400ff0e7b82 */ /* 0x000e620000000a00 */
[----:B0-----:R-:W-:-:S05]  /*0b10*/  IMAD.WIDE R16, R25, 0x4, R16 ;  /* 0x0000000419107825 */ /* 0x001fca00078e0210 */
[----:B------:R-:W2:Y:S01]  /*0b20*/  LDG.E R25, desc[UR12][R16.64] ;  /* 0x0000000c10197981 */ /* 0x000ea2000c1e1900 */
[----:B-1----:R-:W-:-:S03]  /*0b30*/  IMAD.WIDE R14, R27, 0x4, R14 ;  /* 0x000000041b0e7825 */ /* 0x002fc600078e020e */
[----:B------:R-:W3:Y:S04]  /*0b40*/  LDG.E R28, desc[UR12][R16.64+0x4] ;  /* 0x0000040c101c7981 */ /* 0x000ee8000c1e1900 */
[----:B------:R-:W2:Y:S04]  /*0b50*/  LDG.E R26, desc[UR12][R14.64] ;  /* 0x0000000c0e1a7981 */ /* 0x000ea8000c1e1900 */
[----:B------:R-:W3:Y:S01]  /*0b60*/  LDG.E R27, desc[UR12][R14.64+0x4] ;  /* 0x0000040c0e1b7981 */ /* 0x000ee2000c1e1900 */
[----:B--2---:R-:W-:-:S03]  /*0b70*/  FFMA R25, R25, R26, R8 ;  /* 0x0000001a19197223 */ /* 0x004fc60000000008 */
[----:B------:R-:W2:Y:S04]  /*0b80*/  LDG.E R8, desc[UR12][R16.64+0x8] ;  /* 0x0000080c10087981 */ /* 0x000ea8000c1e1900 */
[----:B------:R-:W2:Y:S01]  /*0b90*/  LDG.E R26, desc[UR12][R14.64+0x8] ;  /* 0x0000080c0e1a7981 */ /* 0x000ea2000c1e1900 */
[----:B---3--:R-:W-:-:S03]  /*0ba0*/  FFMA R25, R28, R27, R25 ;  /* 0x0000001b1c197223 */ /* 0x008fc60000000019 */
[----:B------:R-:W3:Y:S04]  /*0bb0*/  LDG.E R27, desc[UR12][R16.64+0xc] ;  /* 0x00000c0c101b7981 */ /* 0x000ee8000c1e1900 */
        /* <DEDUP_REMOVED lines=13> */
[----:B------:R-:W-:Y:S02]  /*0c90*/  VIADD R21, R21, 0x8 ;  /* 0x0000000815157836 */ /* 0x000fe40000000000 */
[----:B--2---:R-:W-:-:S04]  /*0ca0*/  FFMA R8, R25, R26, R8 ;  /* 0x0000001a19087223 */ /* 0x004fc80000000008 */
[----:B---3--:R-:W-:-:S07]  /*0cb0*/  FFMA R8, R27, R28, R8 ;  /* 0x0000001c1b087223 */ /* 0x008fce0000000008 */
.L_x_106:
[----:B------:R-:W-:Y:S05]  /*0cc0*/  BSYNC.RECONVERGENT B2 ;  /* 0x0000000000027941 */ /* 0x000fea0003800200 */
.L_x_105:
[----:B------:R-:W-:Y:S05]  /*0cd0*/  @!P1 BRA `(.L_x_100) ;  /* 0x0000000000b09947 */ /* 0x000fea0003800000 */
[----:B------:R-:W-:Y:S01]  /*0ce0*/  IADD3 R14, PT, PT, R3, -0x1, RZ ;  /* 0xffffffff030e7810 */ /* 0x000fe20007ffe0ff */
[----:B------:R-:W-:Y:S01]  /*0cf0*/  BSSY.RECONVERGENT B2, `(.L_x_107) ;  /* 0x0000017000027945 */ /* 0x000fe20003800200 */
[----:B------:R-:W-:Y:S02]  /*0d00*/  ISETP.NE.AND P1, PT, R2, RZ, PT ;  /* 0x000000ff0200720c */ /* 0x000fe40003f25270 */
        /* <DEDUP_REMOVED lines=21> */
.L_x_108:
[----:B------:R-:W-:Y:S05]  /*0e60*/  BSYNC.RECONVERGENT B2 ;  /* 0x0000000000027941 */ /* 0x000fea0003800200 */
.L_x_107:
[----:B------:R-:W-:Y:S05]  /*0e70*/  @!P1 BRA `(.L_x_100) ;  /* 0x0000000000489947 */ /* 0x000fea0003800000 */
[----:B------:R-:W0:Y:S01]  /*0e80*/  LDC.64 R16, c[0x0][0x388] ;  /* 0x0000e200ff107b82 */ /* 0x000e220000000a00 */
[-C--:B------:R-:W-:Y:S02]  /*0e90*/  IADD3 R25, PT, PT, R22, R21.reuse, RZ ;  /* 0x0000001516197210 */ /* 0x080fe40007ffe0ff */
[----:B------:R-:W-:-:S05]  /*0ea0*/  IADD3 R21, PT, PT, R24, R21, RZ ;  /* 0x0000001518157210 */ /* 0x000fca0007ffe0ff */
[----:B------:R-:W1:Y:S01]  /*0eb0*/  LDC.64 R14, c[0x0][0x390] ;  /* 0x0000e400ff0e7b82 */ /* 0x000e620000000a00 */
[----:B0-----:R-:W-:-:S04]  /*0ec0*/  IMAD.WIDE R16, R25, 0x4, R16 ;  /* 0x0000000419107825 */ /* 0x001fc800078e0210 */
[----:B-1----:R-:W-:Y:S02]  /*0ed0*/  IMAD.WIDE R14, R21, 0x4, R14 ;  /* 0x00000004150e7825 */ /* 0x002fe400078e020e */
[----:B------:R-:W2:Y:S04]  /*0ee0*/  LDG.E R21, desc[UR12][R16.64] ;  /* 0x0000000c10157981 */ /* 0x000ea8000c1e1900 */
[----:B------:R-:W2:Y:S01]  /*0ef0*/  LDG.E R22, desc[UR12][R14.64] ;  /* 0x0000000c0e167981 */ /* 0x000ea2000c1e1900 */
[----:B------:R-:W-:Y:S01]  /*0f00*/  ISETP.NE.AND P0, PT, R2, 0x1, PT ;  /* 0x000000010200780c */ /* 0x000fe20003f05270 */
[----:B--2---:R-:W-:-:S12]  /*0f10*/  FFMA R8, R21, R22, R8 ;  /* 0x0000001615087223 */ /* 0x004fd80000000008 */
[----:B------:R-:W-:Y:S05]  /*0f20*/  @!P0 BRA `(.L_x_100) ;  /* 0x00000000001c8947 */ /* 0x000fea0003800000 */
[----:B------:R-:W-:Y:S01]  /*0f30*/  ISETP.NE.AND P0, PT, R2, 0x2, PT ;  /* 0x000000020200780c */ /* 0x000fe20003f05270 */
[----:B------:R-:W2:Y:S04]  /*0f40*/  LDG.E R21, desc[UR12][R16.64+0x4] ;  /* 0x0000040c10157981 */ /* 0x000ea8000c1e1900 */
[----:B------:R-:W2:Y:S08]  /*0f50*/  LDG.E R22, desc[UR12][R14.64+0x4] ;  /* 0x0000040c0e167981 */ /* 0x000eb0000c1e1900 */
[----:B------:R-:W3:Y:S04]  /*0f60*/  @P0 LDG.E R25, desc[UR12][R16.64+0x8] ;  /* 0x0000080c10190981 */ /* 0x000ee8000c1e1900 */
[----:B------:R-:W3:Y:S01]  /*0f70*/  @P0 LDG.E R24, desc[UR12][R14.64+0x8] ;  /* 0x0000080c0e180981 */ /* 0x000ee2000c1e1900 */
[----:B--2---:R-:W-:-:S04]  /*0f80*/  FFMA R8, R21, R22, R8 ;  /* 0x0000001615087223 */ /* 0x004fc80000000008 */
[----:B---3--:R-:W-:-:S07]  /*0f90*/  @P0 FFMA R8, R25, R24, R8 ;  /* 0x0000001819080223 */ /* 0x008fce0000000008 */
.L_x_100:
[----:B------:R-:W-:Y:S05]  /*0fa0*/  BSYNC.RECONVERGENT B0 ;  /* 0x0000000000007941 */ /* 0x000fea0003800200 */
.L_x_99:
[----:B------:R-:W-:-:S04]  /*0fb0*/  IADD3 R20, PT, PT, R20, 0x1, RZ ;  /* 0x0000000114147810 */ /* 0x000fc80007ffe0ff */
[----:B------:R-:W-:-:S13]  /*0fc0*/  ISETP.NE.AND P0, PT, R20, R13, PT ;  /* 0x0000000d1400720c */ /* 0x000fda0003f05270 */
[----:B------:R-:W-:Y:S05]  /*0fd0*/  @P0 BRA `(.L_x_109) ;  /* 0xfffffff400640947 */ /* 0x000fea000383ffff */
.L_x_98:
[----:B------:R-:W-:Y:S05]  /*0fe0*/  BSYNC.RECONVERGENT B1 ;  /* 0x0000000000017941 */ /* 0x000fea0003800200 */
.L_x_97:
[----:B------:R-:W0:Y:S01]  /*0ff0*/  LDCU UR9, c[0x0][0x3b4] ;  /* 0x00007680ff0977ac */ /* 0x000e220008000800 */
[----:B------:R-:W-:-:S04]  /*1000*/  UIADD3 UR4, UPT, UPT, UR4, 0x1, URZ ;  /* 0x0000000104047890 */ /* 0x000fc8000fffe0ff */
[----:B0-----:R-:W-:-:S09]  /*1010*/  UISETP.NE.AND UP0, UPT, UR4, UR9, UPT ;  /* 0x000000090400728c */ /* 0x001fd2000bf05270 */
[----:B------:R-:W-:Y:S05]  /*1020*/  BRA.U UP0, `(.L_x_110) ;  /* 0xfffffff500347547 */ /* 0x000fea000b83ffff */
.L_x_96:
[----:B------:R-:W-:-:S04]  /*1030*/  VIMNMX R10, PT, PT, R10, R13, PT ;  /* 0x0000000d0a0a7248 */ /* 0x000fc80003fe0100 */
[----:B------:R-:W-:-:S13]  /*1040*/  ISETP.GE.AND P0, PT, R10, 0x1, PT ;  /* 0x000000010a00780c */ /* 0x000fda0003f06270 */
[----:B------:R-:W-:Y:S05]  /*1050*/  @!P0 EXIT ;  /* 0x000000000000894d */ /* 0x000fea0003800000 */
[----:B------:R-:W0:Y:S01]  /*1060*/  LDC.U8 R0, c[0x0][0x3b8] ;  /* 0x0000ee00ff007b82 */ /* 0x000e220000000000 */
[----:B------:R-:W1:Y:S01]  /*1070*/  LDCU UR4, c[0x0][0x3a4] ;  /* 0x00007480ff0477ac */ /* 0x000e620008000800 */
[----:B0-----:R-:W-:-:S04]  /*1080*/  PRMT R0, R0, 0x8880, RZ ;  /* 0x0000888000007816 */ /* 0x001fc800000000ff */
[----:B------:R-:W-:-:S13]  /*1090*/  ISETP.NE.AND P0, PT, R0, 0x1, PT ;  /* 0x000000010000780c */ /* 0x000fda0003f05270 */
[----:B------:R-:W0:Y:S02]  /*10a0*/  @!P0 LDC.64 R2, c[0x0][0x380] ;  /* 0x0000e000ff028b82 */ /* 0x000e240000000a00 */
[----:B0-----:R-:W-:-:S06]  /*10b0*/  @!P0 IMAD.WIDE.U32 R18, R18, 0x4, R2 ;  /* 0x0000000412128825 */ /* 0x001fcc00078e0002 */
[----:B------:R-:W0:Y:S01]  /*10c0*/  LDC.S8 R0, c[0x0][0x3b9] ;  /* 0x0000ee40ff007b82 */ /* 0x000e220000000200 */
[----:B------:R-:W2:Y:S01]  /*10d0*/  @!P0 LDG.E R18, desc[UR12][R18.64] ;  /* 0x0000000c12128981 */ /* 0x000ea2000c1e1900 */
[----:B-1----:R-:W-:-:S06]  /*10e0*/  IMAD R9, R9, UR4, R12 ;  /* 0x0000000409097c24 */ /* 0x002fcc000f8e020c */
[----:B------:R-:W1:Y:S01]  /*10f0*/  LDC.64 R2, c[0x0][0x398] ;  /* 0x0000e600ff027b82 */ /* 0x000e620000000a00 */
[----:B0-----:R-:W-:Y:S01]  /*1100*/  ISETP.NE.AND P1, PT, R0, 0x1, PT ;  /* 0x000000010000780c */ /* 0x001fe20003f25270 */
[----:B-1----:R-:W-:-:S04]  /*1110*/  IMAD.WIDE R2, R9, 0x4, R2 ;  /* 0x0000000409027825 */ /* 0x002fc800078e0202 */
[----:B--2---:R-:W-:-:S05]  /*1120*/  @!P0 FADD R8, R18, R8 ;  /* 0x0000000812088221 */ /* 0x004fca0000000000 */
[----:B------:R-:W-:-:S04]  /*1130*/  FSETP.GEU.AND P0, PT, R8, RZ, PT ;  /* 0x000000ff0800720b */ /* 0x000fc80003f0e000 */
[----:B------:R-:W-:-:S05]  /*1140*/  @!P1 FSEL R8, R8, RZ, P0 ;  /* 0x000000ff08089208 */ /* 0x000fca0000000000 */
[----:B------:R-:W-:Y:S01]  /*1150*/  STG.E desc[UR12][R2.64], R8 ;  /* 0x0000000802007986 */ /* 0x000fe2000c10190c */
[----:B------:R-:W-:Y:S05]  /*1160*/  EXIT ;  /* 0x000000000000794d */ /* 0x000fea0003800000 */
.L_x_111:
        /* <DEDUP_REMOVED lines=9> */
.L_x_136:


//--------------------- .text._Z5firstPfS_S_S_iiiiiibb --------------------------
	.section	.text._Z5firstPfS_S_S_iiiiiibb,"ax",@progbits
	.align	128
        .global         _Z5firstPfS_S_S_iiiiiibb
        .type           _Z5firstPfS_S_S_iiiiiibb,@function
        .size           _Z5firstPfS_S_S_iiiiiibb,(.L_x_137 - _Z5firstPfS_S_S_iiiiiibb)
        .other          _Z5firstPfS_S_S_iiiiiibb,@"STO_CUDA_ENTRY STV_DEFAULT"
_Z5firstPfS_S_S_iiiiiibb:
.text._Z5firstPfS_S_S_iiiiiibb:
[----:B------:R-:W-:Y:S01]  /*0000*/  LDC R1, c[0x0][0x37c] ;  /* 0x0000df00ff017b82 */ /* 0x000fe20000000800 */
[----:B------:R-:W0:Y:S07]  /*0010*/  S2R R13, SR_TID.X ;  /* 0x00000000000d7919 */ /* 0x000e2e0000002100 */
[----:B------:R-:W0:Y:S01]  /*0020*/  S2UR UR4, SR_CTAID.Y ;  /* 0x00000000000479c3 */ /* 0x000e220000002600 */
[----:B------:R-:W-:Y:S01]  /*0030*/  BSSY.RECONVERGENT B0, `(.L_x_112) ;  /* 0x0000039000007945 */ /* 0x000fe20003800200 */
[----:B------:R-:W1:Y:S06]  /*0040*/  S2R R3, SR_TID.Y ;  /* 0x0000000000037919 */ /* 0x000e6c0000002200 */
[----:B------:R-:W0:Y:S08]  /*0050*/  LDC R0, c[0x0][0x360] ;  /* 0x0000d800ff007b82 */ /* 0x000e300000000800 */
[----:B------:R-:W1:Y:S08]  /*0060*/  S2UR UR5, SR_CTAID.Z ;  /* 0x00000000000579c3 */ /* 0x000e700000002700 */
[----:B------:R-:W1:Y:S08]  /*0070*/  LDC R2, c[0x0][0x364] ;  /* 0x0000d900ff027b82 */ /* 0x000e700000000800 */
[----:B------:R-:W2:Y:S01]  /*0080*/  LDC.64 R10, c[0x0][0x3a0] ;  /* 0x0000e800ff0a7b82 */ /* 0x000ea20000000a00 */
[----:B0-----:R-:W-:-:S02]  /*0090*/  IMAD R13, R0, UR4, R13 ;  /* 0x00000004000d7c24 */ /* 0x001fc4000f8e020d */
[----:B------:R-:W0:Y:S05]  /*00a0*/  S2R R0, SR_CTAID.X ;  /* 0x0000000000007919 */ /* 0x000e2a0000002500 */
[----:B------:R-:W3:Y:S08]  /*00b0*/  LDC.64 R6, c[0x0][0x3a8] ;  /* 0x0000ea00ff067b82 */ /* 0x000ef00000000a00 */
[----:B------:R-:W4:Y:S01]  /*00c0*/  LDC R21, c[0x0][0x3b0] ;  /* 0x0000ec00ff157b82 */ /* 0x000f220000000800 */
[----:B-1----:R-:W-:Y:S01]  /*00d0*/  IMAD R3, R2, UR5, R3 ;  /* 0x0000000502037c24 */ /* 0x002fe2000f8e0203 */
[----:B------:R-:W1:Y:S01]  /*00e0*/  LDCU.64 UR4, c[0x0][0x358] ;  /* 0x00006b00ff0477ac */ /* 0x000e620008000a00 */
[----:B--2---:R-:W-:Y:S01]  /*00f0*/  IMAD R15, R10, 0x3, RZ ;  /* 0x000000030a0f7824 */ /* 0x004fe200078e02ff */
[----:B---3--:R-:W-:Y:S01]  /*0100*/  IADD3 R2, PT, PT, R11, -R7, RZ ;  /* 0x800000070b027210 */ /* 0x008fe20007ffe0ff */
[----:B------:R-:W-:-:S02]  /*0110*/  IMAD R20, R13, R6, RZ ;  /* 0x000000060d147224 */ /* 0x000fc400078e02ff */
[----:B------:R-:W-:Y:S01]  /*0120*/  IMAD R14, R3, R6, RZ ;  /* 0x00000006030e7224 */ /* 0x000fe200078e02ff */
[-C--:B------:R-:W-:Y:S02]  /*0130*/  ISETP.GE.AND P2, PT, R13, R2.reuse, PT ;  /* 0x000000020d00720c */ /* 0x080fe40003f46270 */
[----:B------:R-:W-:Y:S01]  /*0140*/  ISETP.GE.AND P0, PT, R3, R2, PT ;  /* 0x000000020300720c */ /* 0x000fe20003f06270 */
[----:B------:R-:W-:Y:S01]  /*0150*/  IMAD.IADD R5, R14, 0x1, -R7 ;  /* 0x000000010e057824 */ /* 0x000fe200078e0a07 */
[CC--:B------:R-:W-:Y:S02]  /*0160*/  IADD3 R2, PT, PT, R20.reuse, -R7.reuse, RZ ;  /* 0x8000000714027210 */ /* 0x0c0fe40007ffe0ff */
[CC--:B------:R-:W-:Y:S01]  /*0170*/  ISETP.GE.AND P1, PT, R20.reuse, R7.reuse, PT ;  /* 0x000000071400720c */ /* 0x0c0fe20003f26270 */
[----:B------:R-:W-:Y:S01]  /*0180*/  IMAD R5, R5, 0x3, RZ ;  /* 0x0000000305057824 */ /* 0x000fe200078e02ff */
[----:B------:R-:W-:Y:S01]  /*0190*/  IADD3 R6, PT, PT, -R20, R7, RZ ;  /* 0x0000000714067210 */ /* 0x000fe20007ffe1ff */
[----:B------:R-:W-:Y:S01]  /*01a0*/  IMAD R4, R2, R15, RZ ;  /* 0x0000000f02047224 */ /* 0x000fe200078e02ff */
[----:B------:R-:W-:-:S02]  /*01b0*/  ISETP.GE.AND P3, PT, R14, R7, PT ;  /* 0x000000070e00720c */ /* 0x000fc40003f66270 */
[----:B------:R-:W-:Y:S02]  /*01c0*/  SEL R2, R6, RZ, !P1 ;  /* 0x000000ff06027207 */ /* 0x000fe40004800000 */
[----:B------:R-:W-:Y:S02]  /*01d0*/  IADD3 R8, PT, PT, -R14, R7, RZ ;  /* 0x000000070e087210 */ /* 0x000fe40007ffe1ff */
[----:B------:R-:W-:Y:S02]  /*01e0*/  VIMNMX R12, PT, PT, RZ, R4, !PT ;  /* 0x00000004ff0c7248 */ /* 0x000fe40007fe0100 */
[----:B------:R-:W-:Y:S01]  /*01f0*/  VIMNMX R17, PT, PT, RZ, R5, !PT ;  /* 0x00000005ff117248 */ /* 0x000fe20007fe0100 */
[----:B----4-:R-:W-:Y:S01]  /*0200*/  IMAD.IADD R5, R21, 0x1, -R2 ;  /* 0x0000000115057824 */ /* 0x010fe200078e0a02 */
[----:B------:R-:W-:Y:S01]  /*0210*/  SEL R4, R8, RZ, !P3 ;  /* 0x000000ff08047207 */ /* 0x000fe20005800000 */
[----:B01----:R-:W-:Y:S06]  /*0220*/  @!P2 BRA `(.L_x_113) ;  /* 0x000000000064a947 */ /* 0x003fec0003800000 */
[-C--:B------:R-:W-:Y:S02]  /*0230*/  IABS R6, R15.reuse ;  /* 0x0000000f00067213 */ /* 0x080fe40000000000 */
[----:B------:R-:W-:Y:S02]  /*0240*/  IABS R16, R12 ;  /* 0x0000000c00107213 */ /* 0x000fe40000000000 */
[----:B------:R-:W0:Y:S01]  /*0250*/  I2F.RP R5, R6 ;  /* 0x0000000600057306 */ /* 0x000e220000209400 */
[----:B------:R-:W-:-:S07]  /*0260*/  IABS R18, R15 ;  /* 0x0000000f00127213 */ /* 0x000fce0000000000 */
[----:B0-----:R-:W0:Y:S02]  /*0270*/  MUFU.RCP R5, R5 ;  /* 0x0000000500057308 */ /* 0x001e240000001000 */
[----:B0-----:R-:W-:Y:S02]  /*0280*/  IADD3 R8, PT, PT, R5, 0xffffffe, RZ ;  /* 0x0ffffffe05087810 */ /* 0x001fe40007ffe0ff */
[----:B------:R-:W-:-:S04]  /*0290*/  IADD3 R5, PT, PT, RZ, -R18, RZ ;  /* 0x80000012ff057210 */ /* 0x000fc80007ffe0ff */
[----:B------:R0:W1:Y:S02]  /*02a0*/  F2I.FTZ.U32.TRUNC.NTZ R9, R8 ;  /* 0x0000000800097305 */ /* 0x000064000021f000 */
[----:B0-----:R-:W-:Y:S01]  /*02b0*/  IMAD.MOV.U32 R8, RZ, RZ, RZ ;  /* 0x000000ffff087224 */ /* 0x001fe200078e00ff */
[----:B-1----:R-:W-:-:S05]  /*02c0*/  IADD3 R19, PT, PT, RZ, -R9, RZ ;  /* 0x80000009ff137210 */ /* 0x002fca0007ffe0ff */
[----:B------:R-:W-:-:S04]  /*02d0*/  IMAD R19, R19, R6, RZ ;  /* 0x0000000613137224 */ /* 0x000fc800078e02ff */
[----:B------:R-:W-:-:S06]  /*02e0*/  IMAD.HI.U32 R9, R9, R19, R8 ;  /* 0x0000001309097227 */ /* 0x000fcc00078e0008 */
[----:B------:R-:W-:-:S04]  /*02f0*/  IMAD.HI.U32 R9, R9, R16, RZ ;  /* 0x0000001009097227 */ /* 0x000fc800078e00ff */
        /* <DEDUP_REMOVED lines=12> */
.L_x_113:
[----:B------:R-:W-:Y:S05]  /*03c0*/  BSYNC.RECONVERGENT B0 ;  /* 0x0000000000007941 */ /* 0x000fea0003800200 */
.L_x_112:
[----:B------:R-:W-:Y:S01]  /*03d0*/  ISETP.GE.AND P1, PT, R5, 0x1, PT ;  /* 0x000000010500780c */ /* 0x000fe20003f26270 */
[----:B------:R-:W-:Y:S01]  /*03e0*/  @P0 IMAD.HI.U32 R9, R17, 0x55555556, RZ ;  /* 0x5555555611090827 */ /* 0x000fe200078e00ff */
[----:B------:R-:W-:Y:S01]  /*03f0*/  BSSY.RECONVERGENT B0, `(.L_x_114) ;  /* 0x00000d8000007945 */ /* 0x000fe20003800200 */
[----:B------:R-:W-:Y:S02]  /*0400*/  IADD3 R6, PT, PT, -R4, R21, RZ ;  /* 0x0000001504067210 */ /* 0x000fe40007ffe1ff */
[----:B------:R-:W-:Y:S01]  /*0410*/  IMAD R8, R0, R11, R13 ;  /* 0x0000000b00087224 */ /* 0x000fe200078e020d */
[----:B------:R-:W-:Y:S01]  /*0420*/  @P0 IADD3 R6, PT, PT, -R9, R10, RZ ;  /* 0x0000000a09060210 */ /* 0x000fe20007ffe1ff */
[----:B------:R-:W-:-:S06]  /*0430*/  IMAD.MOV.U32 R34, RZ, RZ, RZ ;  /* 0x000000ffff227224 */ /* 0x000fcc00078e00ff */
[----:B------:R-:W-:Y:S05]  /*0440*/  @!P1 BRA `(.L_x_115) ;  /* 0x0000000c00489947 */ /* 0x000fea0003800000 */
[----:B------:R-:W0:Y:S01]  /*0450*/  LDC R33, c[0x0][0x3b4] ;  /* 0x0000ed00ff217b82 */ /* 0x000e220000000800 */
[----:B------:R-:W-:Y:S02]  /*0460*/  IADD3 R9, PT, PT, R12, R17, RZ ;  /* 0x000000110c097210 */ /* 0x000fe40007ffe0ff */
[----:B0-----:R-:W-:-:S13]  /*0470*/  ISETP.GE.AND P0, PT, R33, 0x1, PT ;  /* 0x000000012100780c */ /* 0x001fda0003f06270 */
[----:B------:R-:W-:Y:S05]  /*0480*/  @!P0 BRA `(.L_x_115) ;  /* 0x0000000c00388947 */ /* 0x000fea0003800000 */
[----:B------:R-:W0:Y:S01]  /*0490*/  LDC.64 R24, c[0x0][0x388] ;  /* 0x0000e200ff187b82 */ /* 0x000e220000000a00 */
[----:B------:R-:W-:Y:S01]  /*04a0*/  VIMNMX R11, PT, PT, R14, R7, !PT ;  /* 0x000000070e0b7248 */ /* 0x000fe20007fe0100 */
[----:B------:R-:W-:Y:S01]  /*04b0*/  IMAD R10, R0, R33, RZ ;  /* 0x00000021000a7224 */ /* 0x000fe200078e02ff */
[----:B------:R-:W-:Y:S01]  /*04c0*/  VIMNMX R12, PT, PT, R20, R7, !PT ;  /* 0x00000007140c7248 */ /* 0x000fe20007fe0100 */
[----:B------:R-:W-:Y:S01]  /*04d0*/  HFMA2 R34, -RZ, RZ, 0, 0 ;  /* 0x00000000ff227431 */ /* 0x000fe200000001ff */
[----:B------:R-:W-:Y:S01]  /*04e0*/  IADD3 R11, PT, PT, -R14, R11, RZ ;  /* 0x0000000b0e0b7210 */ /* 0x000fe20007ffe1ff */
[C---:B------:R-:W-:Y:S01]  /*04f0*/  VIADD R13, R10.reuse, 0x2 ;  /* 0x000000020a0d7836 */ /* 0x040fe20000000000 */
[C---:B------:R-:W-:Y:S01]  /*0500*/  IADD3 R14, PT, PT, R10.reuse, 0x3, RZ ;  /* 0x000000030a0e7810 */ /* 0x040fe20007ffe0ff */
[C---:B------:R-:W-:Y:S01]  /*0510*/  VIADD R18, R10.reuse, 0x5 ;  /* 0x000000050a127836 */ /* 0x040fe20000000000 */
[C---:B------:R-:W-:Y:S01]  /*0520*/  IADD3 R16, PT, PT, R10.reuse, 0x4, RZ ;  /* 0x000000040a107810 */ /* 0x040fe20007ffe0ff */
[-CC-:B------:R-:W-:Y:S01]  /*0530*/  IMAD R15, R13, R21.reuse, R12.reuse ;  /* 0x000000150d0f7224 */ /* 0x180fe200078e020c */
[----:B------:R-:W-:Y:S01]  /*0540*/  IADD3 R22, PT, PT, R10, 0x6, RZ ;  /* 0x000000060a167810 */ /* 0x000fe20007ffe0ff */
[-CC-:B------:R-:W-:Y:S01]  /*0550*/  IMAD R17, R14, R21.reuse, R12.reuse ;  /* 0x000000150e117224 */ /* 0x180fe200078e020c */
[C---:B------:R-:W-:Y:S01]  /*0560*/  IADD3 R26, PT, PT, R10.reuse, 0x7, RZ ;  /* 0x000000070a1a7810 */ /* 0x040fe20007ffe0ff */
[----:B------:R-:W-:Y:S01]  /*0570*/  IMAD R7, R10, R21, R21 ;  /* 0x000000150a077224 */ /* 0x000fe200078e0215 */
[----:B------:R-:W-:Y:S01]  /*0580*/  IADD3 R14, PT, PT, -R20, R15, RZ ;  /* 0x0000000f140e7210 */ /* 0x000fe20007ffe1ff */
[--C-:B------:R-:W-:Y:S01]  /*0590*/  IMAD R19, R16, R21, R12.reuse ;  /* 0x0000001510137224 */ /* 0x100fe200078e020c */
[----:B------:R-:W-:Y:S01]  /*05a0*/  IADD3 R15, PT, PT, -R20, R17, RZ ;  /* 0x00000011140f7210 */ /* 0x000fe20007ffe1ff */
[----:B------:R-:W-:-:S02]  /*05b0*/  IMAD R23, R18, R21, R12 ;  /* 0x0000001512177224 */ /* 0x000fc400078e020c */
[-CC-:B------:R-:W-:Y:S02]  /*05c0*/  IMAD R27, R22, R21.reuse, R12.reuse ;  /* 0x00000015161b7224 */ /* 0x180fe400078e020c */
[--C-:B------:R-:W-:Y:S01]  /*05d0*/  IMAD R31, R10, R21, R12.reuse ;  /* 0x000000150a1f7224 */ /* 0x100fe200078e020c */
[----:B------:R-:W-:Y:S01]  /*05e0*/  IADD3 R17, PT, PT, -R20, R23, RZ ;  /* 0x0000001714117210 */ /* 0x000fe20007ffe1ff */
[----:B------:R-:W-:Y:S01]  /*05f0*/  IMAD R29, R26, R21, R12 ;  /* 0x000000151a1d7224 */ /* 0x000fe200078e020c */
[----:B0-----:R-:W-:Y:S01]  /*0600*/  IADD3 R24, P0, PT, R24, 0x10, RZ ;  /* 0x0000001018187810 */ /* 0x001fe20007f1e0ff */
[--C-:B------:R-:W-:Y:S01]  /*0610*/  IMAD.IADD R16, R19, 0x1, -R20.reuse ;  /* 0x0000000113107824 */ /* 0x100fe200078e0a14 */
[C---:B------:R-:W-:Y:S01]  /*0620*/  IADD3 R12, PT, PT, -R20.reuse, R12, R7 ;  /* 0x0000000c140c7210 */ /* 0x040fe20007ffe107 */
[--C-:B------:R-:W-:Y:S01]  /*0630*/  IMAD.IADD R13, R31, 0x1, -R20.reuse ;  /* 0x000000011f0d7824 */ /* 0x100fe200078e0a14 */
[----:B------:R-:W-:Y:S01]  /*0640*/  IADD3 R18, PT, PT, -R20, R27, RZ ;  /* 0x0000001b14127210 */ /* 0x000fe20007ffe1ff */
[----:B------:R-:W-:Y:S01]  /*0650*/  IMAD.IADD R19, R29, 0x1, -R20 ;  /* 0x000000011d137824 */ /* 0x000fe200078e0a14 */
[----:B------:R-:W-:Y:S01]  /*0660*/  IADD3.X R25, PT, PT, RZ, R25, RZ, P0, !PT ;  /* 0x00000019ff197210 */ /* 0x000fe200007fe4ff */
[----:B------:R-:W-:Y:S01]  /*0670*/  IMAD R22, R21, R21, RZ ;  /* 0x0000001515167224 */ /* 0x000fe200078e02ff */
[----:B------:R-:W-:Y:S01]  /*0680*/  LOP3.LUT R20, R33, 0x7ffffff8, RZ, 0xc0, !PT ;  /* 0x7ffffff821147812 */ /* 0x000fe200078ec0ff */
[----:B------:R-:W-:-:S07]  /*0690*/  IMAD.MOV.U32 R21, RZ, RZ, RZ ;  /* 0x000000ffff157224 */ /* 0x000fce00078e00ff */
.L_x_123:
[----:B------:R-:W-:Y:S01]  /*06a0*/  ISETP.GT.AND P0, PT, R6, RZ, PT ;  /* 0x000000ff0600720c */ /* 0x000fe20003f04270 */
[----:B------:R-:W-:-:S12]  /*06b0*/  BSSY.RECONVERGENT B1, `(.L_x_116) ;  /* 0x00000a8000017945 */ /* 0x000fd80003800200 */
[----:B------:R-:W-:Y:S05]  /*06c0*/  @!P0 BRA `(.L_x_117) ;  /* 0x0000000800988947 */ /* 0x000fea0003800000 */
[----:B------:R-:W0:Y:S01]  /*06d0*/  LDCU UR6, c[0x0][0x3b0] ;  /* 0x00007600ff0677ac */ /* 0x000e220008000800 */
[-C--:B------:R-:W-:Y:S01]  /*06e0*/  IADD3 R36, PT, PT, R18, R21.reuse, RZ ;  /* 0x0000001512247210 */ /* 0x080fe20007ffe0ff */
[----:B------:R-:W-:Y:S01]  /*06f0*/  IMAD.IADD R40, R13, 0x1, R21 ;  /* 0x000000010d287824 */ /* 0x000fe200078e0215 */
[----:B------:R-:W-:Y:S02]  /*0700*/  IADD3 R38, PT, PT, R19, R21, RZ ;  /* 0x0000001513267210 */ /* 0x000fe40007ffe0ff */
[----:B------:R-:W-:Y:S01]  /*0710*/  MOV R23, RZ ;  /* 0x000000ff00177202 */ /* 0x000fe20000000f00 */
[--C-:B0-----:R-:W-:Y:S02]  /*0720*/  IMAD R36, R36, UR6, R11.reuse ;  /* 0x0000000624247c24 */ /* 0x101fe4000f8e020b */
[--C-:B------:R-:W-:Y:S02]  /*0730*/  IMAD R38, R38, UR6, R11.reuse ;  /* 0x0000000626267c24 */ /* 0x100fe4000f8e020b */
[----:B------:R-:W-:-:S07]  /*0740*/  IMAD R40, R40, UR6, R11 ;  /* 0x0000000628287c24 */ /* 0x000fce000f8e020b */
.L_x_122:
[----:B------:R-:W0:Y:S01]  /*0750*/  LDCU UR6, c[0x0][0x3b4] ;  /* 0x00007680ff0677ac */ /* 0x000e220008000800 */
[----:B------:R-:W-:Y:S01]  /*0760*/  HFMA2 R7, -RZ, RZ, 0, 0 ;  /* 0x00000000ff077431 */ /* 0x000fe200000001ff */
[----:B------:R-:W1:Y:S01]  /*0770*/  LDCU UR7, c[0x0][0x3a0] ;  /* 0x00007400ff0777ac */ /* 0x000e620008000800 */
[----:B0-----:R-:W-:Y:S01]  /*0780*/  UISETP.GE.U32.AND UP0, UPT, UR6, 0x8, UPT ;  /* 0x000000080600788c */ /* 0x001fe2000bf06070 */
[----:B-1----:R-:W-:-:S04]  /*0790*/  IMAD R26, R21, UR7, R23 ;  /* 0x00000007151a7c24 */ /* 0x002fc8000f8e0217 */
[----:B------:R-:W-:-:S04]  /*07a0*/  IMAD R37, R26, UR6, R9 ;  /* 0x000000061a257c24 */ /* 0x000fc8000f8e0209 */
[----:B------:R-:W-:Y:S05]  /*07b0*/  BRA.U !UP0, `(.L_x_118) ;  /* 0x0000000508107547 */ /* 0x000fea000b800000 */
[----:B------:R-:W0:Y:S01]  /*07c0*/  LDCU UR6, c[0x0][0x3b0] ;  /* 0x00007600ff0677ac */ /* 0x000e220008000800 */
[-C--:B------:R-:W-:Y:S01]  /*07d0*/  IADD3 R26, PT, PT, R12, R21.reuse, RZ ;  /* 0x000000150c1a7210 */ /* 0x080fe20007ffe0ff */
[----:B------:R-:W-:Y:S01]  /*07e0*/  IMAD.IADD R28, R14, 0x1, R21 ;  /* 0x000000010e1c7824 */ /* 0x000fe200078e0215 */
[-C--:B------:R-:W-:Y:S01]  /*07f0*/  IADD3 R30, PT, PT, R15, R21.reuse, RZ ;  /* 0x000000150f1e7210 */ /* 0x080fe20007ffe0ff */
[----:B------:R-:W-:Y:S01]  /*0800*/  IMAD.MOV R39, RZ, RZ, -R20 ;  /* 0x000000ffff277224 */ /* 0x000fe200078e0a14 */
[-C--:B------:R-:W-:Y:S01]  /*0810*/  IADD3 R42, PT, PT, R17, R21.reuse, RZ ;  /* 0x00000015112a7210 */ /* 0x080fe20007ffe0ff */
[----:B------:R-:W-:Y:S01]  /*0820*/  IMAD.MOV.U32 R47, RZ, RZ, R37 ;  /* 0x000000ffff2f7224 */ /* 0x000fe200078e0025 */
[----:B------:R-:W-:Y:S02]  /*0830*/  IADD3 R32, PT, PT, R16, R21, RZ ;  /* 0x0000001510207210 */ /* 0x000fe40007ffe0ff */
[-C--:B------:R-:W-:Y:S02]  /*0840*/  IADD3 R45, PT, PT, R36, R23.reuse, RZ ;  /* 0x00000017242d7210 */ /* 0x080fe40007ffe0ff */
[----:B------:R-:W-:-:S02]  /*0850*/  IADD3 R41, PT, PT, R38, R23, RZ ;  /* 0x0000001726297210 */ /* 0x000fc40007ffe0ff */
[-C--:B------:R-:W-:Y:S01]  /*0860*/  IADD3 R43, PT, PT, R40, R23.reuse, RZ ;  /* 0x00000017282b7210 */ /* 0x080fe20007ffe0ff */
[--C-:B0-----:R-:W-:Y:S02]  /*0870*/  IMAD R26, R26, UR6, R11.reuse ;  /* 0x000000061a1a7c24 */ /* 0x101fe4000f8e020b */
[--C-:B------:R-:W-:Y:S02]  /*0880*/  IMAD R28, R28, UR6, R11.reuse ;  /* 0x000000061c1c7c24 */ /* 0x100fe4000f8e020b */
[--C-:B------:R-:W-:Y:S01]  /*0890*/  IMAD R30, R30, UR6, R11.reuse ;  /* 0x000000061e1e7c24 */ /* 0x100fe2000f8e020b */
[-C--:B------:R-:W-:Y:S01]  /*08a0*/  IADD3 R7, PT, PT, R26, R23.reuse, RZ ;  /* 0x000000171a077210 */ /* 0x080fe20007ffe0ff */
[--C-:B------:R-:W-:Y:S01]  /*08b0*/  IMAD R42, R42, UR6, R11.reuse ;  /* 0x000000062a2a7c24 */ /* 0x100fe2000f8e020b */
[-C--:B------:R-:W-:Y:S01]  /*08c0*/  IADD3 R49, PT, PT, R28, R23.reuse, RZ ;  /* 0x000000171c317210 */ /* 0x080fe20007ffe0ff */
[----:B------:R-:W-:Y:S01]  /*08d0*/  IMAD R32, R32, UR6, R11 ;  /* 0x0000000620207c24 */ /* 0x000fe2000f8e020b */
[----:B------:R-:W-:-:S02]  /*08e0*/  IADD3 R51, PT, PT, R30, R23, RZ ;  /* 0x000000171e337210 */ /* 0x000fc40007ffe0ff */
[----:B------:R-:W-:Y:S01]  /*08f0*/  IADD3 R42, PT, PT, R42, R23, RZ ;  /* 0x000000172a2a7210 */ /* 0x000fe20007ffe0ff */
[----:B------:R-:W-:-:S07]  /*0900*/  IMAD.IADD R53, R32, 0x1, R23 ;  /* 0x0000000120357824 */ /* 0x000fce00078e0217 */
.L_x_119:
[----:B------:R-:W0:Y:S01]  /*0910*/  LDC.64 R28, c[0x0][0x390] ;  /* 0x0000e400ff1c7b82 */ /* 0x000e220000000a00 */
[----:B------:R-:W-:-:S05]  /*0920*/  IMAD.WIDE R26, R47, 0x4, R24 ;  /* 0x000000042f1a7825 */ /* 0x000fca00078e0218 */
[----:B------:R-:W2:Y:S04]  /*0930*/  LDG.E R33, desc[UR4][R26.64+-0x10] ;  /* 0xfffff0041a217981 */ /* 0x000ea8000c1e1900 */
[----:B------:R-:W3:Y:S04]  /*0940*/  LDG.E R46, desc[UR4][R26.64+-0xc] ;  /* 0xfffff4041a2e7981 */ /* 0x000ee8000c1e1900 */
[----:B------:R-:W4:Y:S04]  /*0950*/  LDG.E R50, desc[UR4][R26.64+-0x8] ;  /* 0xfffff8041a327981 */ /* 0x000f28000c1e1900 */
[----:B------:R-:W5:Y:S01]  /*0960*/  LDG.E R52, desc[UR4][R26.64+-0x4] ;  /* 0xfffffc041a347981 */ /* 0x000f62000c1e1900 */
[----:B0-----:R-:W-:-:S06]  /*0970*/  IMAD.WIDE R30, R43, 0x4, R28 ;  /* 0x000000042b1e7825 */ /* 0x001fcc00078e021c */
[----:B------:R-:W2:Y:S02]  /*0980*/  LDG.E R30, desc[UR4][R30.64] ;  /* 0x000000041e1e7981 */ /* 0x000ea4000c1e1900 */
[----:B--2---:R-:W-:Y:S01]  /*0990*/  FFMA R44, R33, R30, R34 ;  /* 0x0000001e212c7223 */ /* 0x004fe20000000022 */
[----:B------:R-:W-:-:S04]  /*09a0*/  IMAD.WIDE R30, R7, 0x4, R28 ;  /* 0x00000004071e7825 */ /* 0x000fc800078e021c */
[--C-:B------:R-:W-:Y:S01]  /*09b0*/  IMAD.WIDE R32, R49, 0x4, R28.reuse ;  /* 0x0000000431207825 */ /* 0x100fe200078e021c */
[----:B------:R0:W3:Y:S03]  /*09c0*/  LDG.E R48, desc[UR4][R30.64] ;  /* 0x000000041e307981 */ /* 0x0000e6000c1e1900 */
[--C-:B------:R-:W-:Y:S02]  /*09d0*/  IMAD.WIDE R34, R51, 0x4, R28.reuse ;  /* 0x0000000433227825 */ /* 0x100fe400078e021c */
[----:B------:R-:W4:Y:S04]  /*09e0*/  LDG.E R33, desc[UR4][R32.64] ;  /* 0x0000000420217981 */ /* 0x000f28000c1e1900 */
[----:B------:R-:W5:Y:S01]  /*09f0*/  LDG.E R35, desc[UR4][R34.64] ;  /* 0x0000000422237981 */ /* 0x000f62000c1e1900 */
[----:B0-----:R-:W-:-:S06]  /*0a00*/  IMAD.WIDE R30, R42, 0x4, R28 ;  /* 0x000000042a1e7825 */ /* 0x001fcc00078e021c */
[----:B------:R-:W2:Y:S01]  /*0a10*/  LDG.E R30, desc[UR4][R30.64] ;  /* 0x000000041e1e7981 */ /* 0x000ea2000c1e1900 */
[----:B---3--:R-:W-:-:S03]  /*0a20*/  FFMA R44, R46, R48, R44 ;  /* 0x000000302e2c7223 */ /* 0x008fc6000000002c */
[----:B------:R-:W3:Y:S01]  /*0a30*/  LDG.E R48, desc[UR4][R26.64] ;  /* 0x000000041a307981 */ /* 0x000ee2000c1e1900 */
[----:B----4-:R-:W-:-:S03]  /*0a40*/  FFMA R44, R50, R33, R44 ;  /* 0x00000021322c7223 */ /* 0x010fc6000000002c */
[----:B------:R-:W2:Y:S01]  /*0a50*/  LDG.E R50, desc[UR4][R26.64+0x4] ;  /* 0x000004041a327981 */ /* 0x000ea2000c1e1900 */
[----:B-----5:R-:W-:Y:S01]  /*0a60*/  FFMA R44, R52, R35, R44 ;  /* 0x00000023342c7223 */ /* 0x020fe2000000002c */
[--C-:B------:R-:W-:Y:S02]  /*0a70*/  IMAD.WIDE R34, R53, 0x4, R28.reuse ;  /* 0x0000000435227825 */ /* 0x100fe400078e021c */
[----:B------:R-:W4:Y:S04]  /*0a80*/  LDG.E R52, desc[UR4][R26.64+0x8] ;  /* 0x000008041a347981 */ /* 0x000f28000c1e1900 */
[----:B------:R-:W3:Y:S01]  /*0a90*/  LDG.E R46, desc[UR4][R34.64] ;  /* 0x00000004222e7981 */ /* 0x000ee2000c1e1900 */
[----:B------:R-:W-:-:S04]  /*0aa0*/  IMAD.WIDE R32, R45, 0x4, R28 ;  /* 0x000000042d207825 */ /* 0x000fc800078e021c */
[----:B------:R-:W-:Y:S02]  /*0ab0*/  IMAD.WIDE R28, R41, 0x4, R28 ;  /* 0x00000004291c7825 */ /* 0x000fe400078e021c */
[----:B------:R-:W4:Y:S04]  /*0ac0*/  LDG.E R32, desc[UR4][R32.64] ;  /* 0x0000000420207981 */ /* 0x000f28000c1e1900 */
[----:B------:R-:W5:Y:S04]  /*0ad0*/  LDG.E R34, desc[UR4][R26.64+0xc] ;  /* 0x00000c041a227981 */ /* 0x000f68000c1e1900 */
[----:B------:R-:W5:Y:S01]  /*0ae0*/  LDG.E R28, desc[UR4][R28.64] ;  /* 0x000000041c1c7981 */ /* 0x000f62000c1e1900 */
[----:B------:R-:W-:-:S04]  /*0af0*/  IADD3 R39, PT, PT, R39, 0x8, RZ ;  /* 0x0000000827277810 */ /* 0x000fc80007ffe0ff */
[----:B------:R-:W-:Y:S01]  /*0b00*/  ISETP.NE.AND P0, PT, R39, RZ, PT ;  /* 0x000000ff2700720c */ /* 0x000fe20003f05270 */
[C---:B------:R-:W-:Y:S01]  /*0b10*/  IMAD R7, R22.reuse, 0x8, R7 ;  /* 0x0000000816077824 */ /* 0x040fe200078e0207 */
[----:B------:R-:W-:Y:S01]  /*0b20*/  IADD3 R47, PT, PT, R47, 0x8, RZ ;  /* 0x000000082f2f7810 */ /* 0x000fe20007ffe0ff */
[C---:B------:R-:W-:Y:S01]  /*0b30*/  IMAD R42, R22.reuse, 0x8, R42 ;  /* 0x00000008162a7824 */ /* 0x040fe200078e022a */
[C---:B------:R-:W-:Y:S02]  /*0b40*/  LEA R49, R22.reuse, R49, 0x3 ;  /* 0x0000003116317211 */ /* 0x040fe400078e18ff */
[C---:B------:R-:W-:Y:S02]  /*0b50*/  LEA R51, R22.reuse, R51, 0x3 ;  /* 0x0000003316337211 */ /* 0x040fe400078e18ff */
[C---:B------:R-:W-:Y:S02]  /*0b60*/  LEA R53, R22.reuse, R53, 0x3 ;  /* 0x0000003516357211 */ /* 0x040fe400078e18ff */
[----:B------:R-:W-:-:S02]  /*0b70*/  LEA R45, R22, R45, 0x3 ;  /* 0x0000002d162d7211 */ /* 0x000fc400078e18ff */
[C---:B------:R-:W-:Y:S02]  /*0b80*/  LEA R41, R22.reuse, R41, 0x3 ;  /* 0x0000002916297211 */ /* 0x040fe400078e18ff */
[----:B------:R-:W-:Y:S01]  /*0b90*/  LEA R43, R22, R43, 0x3 ;  /* 0x0000002b162b7211 */ /* 0x000fe200078e18ff */
[----:B---3--:R-:W-:-:S04]  /*0ba0*/  FFMA R44, R48, R46, R44 ;  /* 0x0000002e302c7223 */ /* 0x008fc8000000002c */
[----:B--2---:R-:W-:-:S04]  /*0bb0*/  FFMA R35, R50, R30, R44 ;  /* 0x0000001e32237223 */ /* 0x004fc8000000002c */
[----:B----4-:R-:W-:-:S04]  /*0bc0*/  FFMA R35, R52, R32, R35 ;  /* 0x0000002034237223 */ /* 0x010fc80000000023 */
[----:B-----5:R-:W-:Y:S01]  /*0bd0*/  FFMA R34, R34, R28, R35 ;  /* 0x0000001c22227223 */ /* 0x020fe20000000023 */
[----:B------:R-:W-:Y:S06]  /*0be0*/  @P0 BRA `(.L_x_119) ;  /* 0xfffffffc00480947 */ /* 0x000fec000383ffff */
[----:B------:R-:W-:-:S07]  /*0bf0*/  IMAD.MOV.U32 R7, RZ, RZ, R20 ;  /* 0x000000ffff077224 */ /* 0x000fce00078e0014 */
.L_x_118:
[----:B------:R-:W0:Y:S02]  /*0c00*/  LDC R35, c[0x0][0x3b4] ;  /* 0x0000ed00ff237b82 */ /* 0x000e240000000800 */
[----:B0-----:R-:W-:-:S04]  /*0c10*/  LOP3.LUT R26, R35, 0x7, RZ, 0xc0, !PT ;  /* 0x00000007231a7812 */ /* 0x001fc800078ec0ff */
[----:B------:R-:W-:-:S13]  /*0c20*/  ISETP.NE.AND P0, PT, R26, RZ, PT ;  /* 0x000000ff1a00720c */ /* 0x000fda0003f05270 */
[----:B------:R-:W-:Y:S05]  /*0c30*/  @!P0 BRA `(.L_x_120) ;  /* 0x0000000400308947 */ /* 0x000fea0003800000 */
[----:B------:R-:W-:Y:S02]  /*0c40*/  IADD3 R26, PT, PT, R26, -0x1, RZ ;  /* 0xffffffff1a1a7810 */ /* 0x000fe40007ffe0ff */
[----:B------:R-:W-:Y:S02]  /*0c50*/  LOP3.LUT R35, R35, 0x3, RZ, 0xc0, !PT ;  /* 0x0000000323237812 */ /* 0x000fe400078ec0ff */
[----:B------:R-:W-:Y:S02]  /*0c60*/  ISETP.GE.U32.AND P0, PT, R26, 0x3, PT ;  /* 0x000000031a00780c */ /* 0x000fe40003f06070 */
[----:B------:R-:W-:-:S11]  /*0c70*/  ISETP.NE.AND P1, PT, R35, RZ, PT ;  /* 0x000000ff2300720c */ /* 0x000fd60003f25270 */
[----:B------:R-:W-:Y:S05]  /*0c80*/  @!P0 BRA `(.L_x_121) ;  /* 0x0000000000848947 */ /* 0x000fea0003800000 */
[----:B------:R-:W0:Y:S01]  /*0c90*/  LDCU UR6, c[0x0][0x3b0] ;  /* 0x00007600ff0677ac */ /* 0x000e220008000800 */
[----:B------:R-:W1:Y:S01]  /*0ca0*/  LDC.64 R26, c[0x0][0x390] ;  /* 0x0000e400ff1a7b82 */ /* 0x000e620000000a00 */
[----:B------:R-:W-:Y:S01]  /*0cb0*/  IADD3 R29, PT, PT, R2, R21, RZ ;  /* 0x00000015021d7210 */ /* 0x000fe20007ffe0ff */
[----:B------:R-:W-:Y:S01]  /*0cc0*/  IMAD.IADD R45, R4, 0x1, R23 ;  /* 0x00000001042d7824 */ /* 0x000fe200078e0217 */
[----:B------:R-:W-:-:S05]  /*0cd0*/  IADD3 R28, PT, PT, R10, R7, RZ ;  /* 0x000000070a1c7210 */ /* 0x000fca0007ffe0ff */
[----:B------:R-:W2:Y:S01]  /*0ce0*/  LDC.64 R32, c[0x0][0x388] ;  /* 0x0000e200ff207b82 */ /* 0x000ea20000000a00 */
[----:B0-----:R-:W-:Y:S01]  /*0cf0*/  IMAD R28, R28, UR6, R29 ;  /* 0x000000061c1c7c24 */ /* 0x001fe2000f8e021d */
[----:B------:R-:W-:-:S03]  /*0d00*/  IADD3 R29, PT, PT, R37, R7, RZ ;  /* 0x00000007251d7210 */ /* 0x000fc60007ffe0ff */
[C---:B------:R-:W-:Y:S01]  /*0d10*/  IMAD R43, R28.reuse, UR6, R45 ;  /* 0x000000061c2b7c24 */ /* 0x040fe2000f8e022d */
[----:B------:R-:W-:-:S03]  /*0d20*/  IADD3 R30, PT, PT, R28, UR6, RZ ;  /* 0x000000061c1e7c10 */ /* 0x000fc6000fffe0ff */
[----:B-1----:R-:W-:Y:S01]  /*0d30*/  IMAD.WIDE R42, R43, 0x4, R26 ;  /* 0x000000042b2a7825 */ /* 0x002fe200078e021a */
[----:B------:R-:W-:-:S03]  /*0d40*/  IADD3 R28, PT, PT, R30, UR6, RZ ;  /* 0x000000061e1c7c10 */ /* 0x000fc6000fffe0ff */
[----:B------:R-:W-:Y:S02]  /*0d50*/  IMAD R31, R30, UR6, R45 ;  /* 0x000000061e1f7c24 */ /* 0x000fe4000f8e022d */
[----:B------:R-:W-:Y:S01]  /*0d60*/  VIADD R41, R28, UR6 ;  /* 0x000000061c297c36 */ /* 0x000fe20008000000 */
[----:B------:R-:W3:Y:S01]  /*0d70*/  LDG.E R42, desc[UR4][R42.64] ;  /* 0x000000042a2a7981 */ /* 0x000ee2000c1e1900 */
[----:B--2---:R-:W-:-:S04]  /*0d80*/  IMAD.WIDE R32, R29, 0x4, R32 ;  /* 0x000000041d207825 */ /* 0x004fc800078e0220 */
[----:B------:R-:W-:Y:S01]  /*0d90*/  IMAD R29, R28, UR6, R45 ;  /* 0x000000061c1d7c24 */ /* 0x000fe2000f8e022d */
[----:B------:R-:W3:Y:S01]  /*0da0*/  LDG.E R39, desc[UR4][R32.64] ;  /* 0x0000000420277981 */ /* 0x000ee2000c1e1900 */
[----:B------:R-:W-:-:S03]  /*0db0*/  IMAD.WIDE R30, R31, 0x4, R26 ;  /* 0x000000041f1e7825 */ /* 0x000fc600078e021a */
[----:B------:R-:W2:Y:S01]  /*0dc0*/  LDG.E R44, desc[UR4][R32.64+0x4] ;  /* 0x00000404202c7981 */ /* 0x000ea2000c1e1900 */
[----:B------:R-:W-:Y:S02]  /*0dd0*/  IMAD R41, R41, UR6, R45 ;  /* 0x0000000629297c24 */ /* 0x000fe4000f8e022d */
[--C-:B------:R-:W-:Y:S01]  /*0de0*/  IMAD.WIDE R28, R29, 0x4, R26.reuse ;  /* 0x000000041d1c7825 */ /* 0x100fe200078e021a */
[----:B------:R-:W2:Y:S03]  /*0df0*/  LDG.E R30, desc[UR4][R30.64] ;  /* 0x000000041e1e7981 */ /* 0x000ea6000c1e1900 */
[----:B------:R-:W-:Y:S01]  /*0e00*/  IMAD.WIDE R26, R41, 0x4, R26 ;  /* 0x00000004291a7825 */ /* 0x000fe200078e021a */
        /* <DEDUP_REMOVED lines=9> */
.L_x_121:
[----:B------:R-:W-:Y:S05]  /*0ea0*/  @!P1 BRA `(.L_x_120) ;  /* 0x0000000000949947 */ /* 0x000fea0003800000 */
[----:B------:R-:W0:Y:S01]  /*0eb0*/  LDC R26, c[0x0][0x3b4] ;  /* 0x0000ed00ff1a7b82 */ /* 0x000e220000000800 */
[----:B------:R-:W-:Y:S01]  /*0ec0*/  ISETP.NE.AND P0, PT, R35, 0x1, PT ;  /* 0x000000012300780c */ /* 0x000fe20003f05270 */
[----:B------:R-:W-:Y:S01]  /*0ed0*/  IMAD.IADD R44, R4, 0x1, R23 ;  /* 0x00000001042c7824 */ /* 0x000fe200078e0217 */
[----:B------:R-:W-:-:S11]  /*0ee0*/  IADD3 R47, PT, PT, R2, R21, RZ ;  /* 0x00000015022f7210 */ /* 0x000fd60007ffe0ff */
[----:B------:R-:W1:Y:S01]  /*0ef0*/  @P0 LDC R33, c[0x0][0x3b0] ;  /* 0x0000ec00ff210b82 */ /* 0x000e620000000800 */
[-C--:B------:R-:W-:Y:S02]  /*0f00*/  @P0 IADD3 R32, PT, PT, R10, R7.reuse, RZ ;  /* 0x000000070a200210 */ /* 0x080fe40007ffe0ff */
[----:B------:R-:W-:Y:S02]  /*0f10*/  @P0 IADD3 R39, PT, PT, R37, R7, RZ ;  /* 0x0000000725270210 */ /* 0x000fe40007ffe0ff */
[----:B------:R-:W-:-:S03]  /*0f20*/  @P0 IADD3 R7, PT, PT, R7, 0x2, RZ ;  /* 0x0000000207070810 */ /* 0x000fc60007ffe0ff */
[----:B------:R-:W2:Y:S01]  /*0f30*/  @P0 LDC.64 R30, c[0x0][0x390] ;  /* 0x0000e400ff1e0b82 */ /* 0x000ea20000000a00 */
[----:B0-----:R-:W-:-:S04]  /*0f40*/  LOP3.LUT R26, R26, 0x1, RZ, 0xc0, !PT ;  /* 0x000000011a1a7812 */ /* 0x001fc800078ec0ff */
[----:B------:R-:W-:-:S03]  /*0f50*/  ISETP.NE.U32.AND P1, PT, R26, 0x1, PT ;  /* 0x000000011a00780c */ /* 0x000fc60003f25070 */
[----:B------:R-:W0:Y:S01]  /*0f60*/  @P0 LDC.64 R42, c[0x0][0x388] ;  /* 0x0000e200ff2a0b82 */ /* 0x000e220000000a00 */
[----:B-1----:R-:W-:-:S09]  /*0f70*/  @P0 IMAD R32, R32, R33, R47 ;  /* 0x0000002120200224 */ /* 0x002fd200078e022f */
[----:B------:R-:W1:Y:S01]  /*0f80*/  @!P1 LDC R35, c[0x0][0x3b0] ;  /* 0x0000ec00ff239b82 */ /* 0x000e620000000800 */
[CC--:B------:R-:W-:Y:S01]  /*0f90*/  @P0 IMAD R41, R32.reuse, R33.reuse, R44 ;  /* 0x0000002120290224 */ /* 0x0c0fe200078e022c */
[----:B------:R-:W-:Y:S01]  /*0fa0*/  @P0 IADD3 R45, PT, PT, R32, R33, RZ ;  /* 0x00000021202d0210 */ /* 0x000fe20007ffe0ff */
[----:B------:R-:W-:Y:S01]  /*0fb0*/  @!P1 IMAD.IADD R46, R10, 0x1, R7 ;  /* 0x000000010a2e9824 */ /* 0x000fe200078e0207 */
[----:B------:R-:W-:-:S03]  /*0fc0*/  @!P1 IADD3 R37, PT, PT, R37, R7, RZ ;  /* 0x0000000725259210 */ /* 0x000fc60007ffe0ff */
[----:B------:R-:W-:Y:S01]  /*0fd0*/  @P0 IMAD R45, R45, R33, R44 ;  /* 0x000000212d2d0224 */ /* 0x000fe200078e022c */
[----:B------:R-:W3:Y:S01]  /*0fe0*/  @!P1 LDC.64 R28, c[0x0][0x388] ;  /* 0x0000e200ff1c9b82 */ /* 0x000ee20000000a00 */
[----:B--2---:R-:W-:-:S04]  /*0ff0*/  @P0 IMAD.WIDE R32, R41, 0x4, R30 ;  /* 0x0000000429200825 */ /* 0x004fc800078e021e */
[----:B0-----:R-:W-:Y:S02]  /*1000*/  @P0 IMAD.WIDE R42, R39, 0x4, R42 ;  /* 0x00000004272a0825 */ /* 0x001fe400078e022a */
[----:B------:R-:W2:Y:S01]  /*1010*/  @P0 LDG.E R32, desc[UR4][R32.64] ;  /* 0x0000000420200981 */ /* 0x000ea2000c1e1900 */
[----:B------:R-:W0:Y:S01]  /*1020*/  @!P1 LDC.64 R26, c[0x0][0x390] ;  /* 0x0000e400ff1a9b82 */ /* 0x000e220000000a00 */
[----:B------:R-:W-:Y:S02]  /*1030*/  @P0 IMAD.WIDE R30, R45, 0x4, R30 ;  /* 0x000000042d1e0825 */ /* 0x000fe400078e021e */
[----:B------:R-:W2:Y:S04]  /*1040*/  @P0 LDG.E R7, desc[UR4][R42.64] ;  /* 0x000000042a070981 */ /* 0x000ea8000c1e1900 */
[----:B------:R-:W4:Y:S01]  /*1050*/  @P0 LDG.E R30, desc[UR4][R30.64] ;  /* 0x000000041e1e0981 */ /* 0x000f22000c1e1900 */
[----:B-1----:R-:W-:-:S04]  /*1060*/  @!P1 IMAD R46, R46, R35, R47 ;  /* 0x000000232e2e9224 */ /* 0x002fc800078e022f */
[----:B------:R-:W-:Y:S02]  /*1070*/  @!P1 IMAD R35, R46, R35, R44 ;  /* 0x000000232e239224 */ /* 0x000fe400078e022c */
[----:B------:R-:W4:Y:S01]  /*1080*/  @P0 LDG.E R44, desc[UR4][R42.64+0x4] ;  /* 0x000004042a2c0981 */ /* 0x000f22000c1e1900 */
[----:B---3--:R-:W-:-:S06]  /*1090*/  @!P1 IMAD.WIDE R28, R37, 0x4, R28 ;  /* 0x00000004251c9825 */ /* 0x008fcc00078e021c */
[----:B------:R-:W3:Y:S01]  /*10a0*/  @!P1 LDG.E R29, desc[UR4][R28.64] ;  /* 0x000000041c1d9981 */ /* 0x000ee2000c1e1900 */
[----:B0-----:R-:W-:-:S06]  /*10b0*/  @!P1 IMAD.WIDE R26, R35, 0x4, R26 ;  /* 0x00000004231a9825 */ /* 0x001fcc00078e021a */
[----:B------:R-:W3:Y:S01]  /*10c0*/  @!P1 LDG.E R26, desc[UR4][R26.64] ;  /* 0x000000041a1a9981 */ /* 0x000ee2000c1e1900 */
[----:B--2---:R-:W-:-:S04]  /*10d0*/  @P0 FFMA R7, R7, R32, R34 ;  /* 0x0000002007070223 */ /* 0x004fc80000000022 */
[----:B----4-:R-:W-:-:S04]  /*10e0*/  @P0 FFMA R34, R44, R30, R7 ;  /* 0x0000001e2c220223 */ /* 0x010fc80000000007 */
[----:B---3--:R-:W-:-:S07]  /*10f0*/  @!P1 FFMA R34, R29, R26, R34 ;  /* 0x0000001a1d229223 */ /* 0x008fce0000000022 */
.L_x_120:
[----:B------:R-:W-:-:S04]  /*1100*/  IADD3 R23, PT, PT, R23, 0x1, RZ ;  /* 0x0000000117177810 */ /* 0x000fc80007ffe0ff */
[----:B------:R-:W-:-:S13]  /*1110*/  ISETP.NE.AND P0, PT, R23, R6, PT ;  /* 0x000000061700720c */ /* 0x000fda0003f05270 */
[----:B------:R-:W-:Y:S05]  /*1120*/  @P0 BRA `(.L_x_122) ;  /* 0xfffffff400880947 */ /* 0x000fea000383ffff */
.L_x_117:
[----:B------:R-:W-:Y:S05]  /*1130*/  BSYNC.RECONVERGENT B1 ;  /* 0x0000000000017941 */ /* 0x000fea0003800200 */
.L_x_116:
[----:B------:R-:W-:-:S04]  /*1140*/  IADD3 R21, PT, PT, R21, 0x1, RZ ;  /* 0x0000000115157810 */ /* 0x000fc80007ffe0ff */
[----:B------:R-:W-:-:S13]  /*1150*/  ISETP.NE.AND P0, PT, R21, R5, PT ;  /* 0x000000051500720c */ /* 0x000fda0003f05270 */
[----:B------:R-:W-:Y:S05]  /*1160*/  @P0 BRA `(.L_x_123) ;  /* 0xfffffff4004c0947 */ /* 0x000fea000383ffff */
.L_x_115:
[----:B------:R-:W-:Y:S05]  /*1170*/  BSYNC.RECONVERGENT B0 ;  /* 0x0000000000007941 */ /* 0x000fea0003800200 */
.L_x_114:
[----:B------:R-:W-:-:S04]  /*1180*/  VIMNMX R5, PT, PT, R6, R5, PT ;  /* 0x0000000506057248 */ /* 0x000fc80003fe0100 */
[----:B------:R-:W-:-:S13]  /*1190*/  ISETP.GE.AND P0, PT, R5, 0x1, PT ;  /* 0x000000010500780c */ /* 0x000fda0003f06270 */
[----:B------:R-:W-:Y:S05]  /*11a0*/  @!P0 EXIT ;  /* 0x000000000000894d */ /* 0x000fea0003800000 */
[----:B------:R-:W0:Y:S01]  /*11b0*/  LDC.U8 R2, c[0x0][0x3b8] ;  /* 0x0000ee00ff027b82 */ /* 0x000e220000000000 */
[----:B------:R-:W1:Y:S07]  /*11c0*/  LDCU UR6, c[0x0][0x3a4] ;  /* 0x00007480ff0677ac */ /* 0x000e6e0008000800 */
[----:B------:R-:W2:Y:S01]  /*11d0*/  LDC.64 R6, c[0x0][0x398] ;  /* 0x0000e600ff067b82 */ /* 0x000ea20000000a00 */
[----:B0-----:R-:W-:-:S04]  /*11e0*/  PRMT R2, R2, 0x8880, RZ ;  /* 0x0000888002027816 */ /* 0x001fc800000000ff */
[----:B------:R-:W-:-:S13]  /*11f0*/  ISETP.NE.AND P0, PT, R2, 0x1, PT ;  /* 0x000000010200780c */ /* 0x000fda0003f05270 */
[----:B------:R-:W0:Y:S02]  /*1200*/  @!P0 LDC.64 R4, c[0x0][0x380] ;  /* 0x0000e000ff048b82 */ /* 0x000e240000000a00 */
[----:B0-----:R-:W-:-:S06]  /*1210*/  @!P0 IMAD.WIDE.U32 R4, R0, 0x4, R4 ;  /* 0x0000000400048825 */ /* 0x001fcc00078e0004 */
[----:B------:R-:W3:Y:S01]  /*1220*/  @!P0 LDG.E R4, desc[UR4][R4.64] ;  /* 0x0000000404048981 */ /* 0x000ee2000c1e1900 */
[----:B------:R-:W0:Y:S01]  /*1230*/  LDC.S8 R0, c[0x0][0x3b9] ;  /* 0x0000ee40ff007b82 */ /* 0x000e220000000200 */
[----:B-1----:R-:W-:-:S04]  /*1240*/  IMAD R3, R8, UR6, R3 ;  /* 0x0000000608037c24 */ /* 0x002fc8000f8e0203 */
[----:B--2---:R-:W-:Y:S01]  /*1250*/  IMAD.WIDE R2, R3, 0x4, R6 ;  /* 0x0000000403027825 */ /* 0x004fe200078e0206 */
[----:B0-----:R-:W-:-:S03]  /*1260*/  ISETP.NE.AND P1, PT, R0, 0x1, PT ;  /* 0x000000010000780c */ /* 0x001fc60003f25270 */
[----:B---3--:R-:W-:-:S05]  /*1270*/  @!P0 FADD R34, R4, R34 ;  /* 0x0000002204228221 */ /* 0x008fca0000000000 */
[----:B------:R-:W-:-:S05]  /*1280*/  FSETP.GEU.AND P0, PT, R34, RZ, PT ;  /* 0x000000ff2200720b */ /* 0x000fca0003f0e000 */
[----:B------:R-:W-:-:S05]  /*1290*/  @!P1 FSEL R34, R34, RZ, P0 ;  /* 0x000000ff22229208 */ /* 0x000fca0000000000 */
[----:B------:R-:W-:Y:S01]  /*12a0*/  STG.E desc[UR4][R2.64], R34 ;  /* 0x0000002202007986 */ /* 0x000fe2000c101904 */
[----:B------:R-:W-:Y:S05]  /*12b0*/  EXIT ;  /* 0x000000000000794d */ /* 0x000fea0003800000 */
.L_x_124:
        /* <DEDUP_REMOVED lines=12> */
.L_x_137:


//--------------------- .nv.shared.reserved.0     --------------------------
	.section	.nv.shared.reserved.0,"aw",@nobits
	.weak		__nv_reservedSMEM_offset_0_alias
	.size		__nv_reservedSMEM_offset_0_alias, 0, 64
	.other		__nv_reservedSMEM_offset_0_alias,@"STO_CUDA_RESERVED_SHARED STV_DEFAULT"
__nv_reservedSMEM_offset_0_alias:
	.zero		0
	.zero		64


//--------------------- .nv.constant0._Z2fcPfS_S_S_ib --------------------------
	.section	.nv.constant0._Z2fcPfS_S_S_ib,"a",@progbits
	.sectionflags	@""
	.align	4
.nv.constant0._Z2fcPfS_S_S_ib:
	.zero		933


//--------------------- .nv.constant0._Z9globalavgPfS_i --------------------------
	.section	.nv.constant0._Z9globalavgPfS_i,"a",@progbits
	.sectionflags	@""
	.align	4
.nv.constant0._Z9globalavgPfS_i:
	.zero		916


//--------------------- .nv.constant0._Z11basic_blockPfS_S_ib --------------------------
	.section	.nv.constant0._Z11basic_blockPfS_S_ib,"a",@progbits
	.sectionflags	@""
	.align	4
.nv.constant0._Z11basic_blockPfS_S_ib:
	.zero		925


//--------------------- .nv.constant0._Z9batchnormPfS_S_S_S_S_ib --------------------------
	.section	.nv.constant0._Z9batchnormPfS_S_S_S_S_ib,"a",@progbits
	.sectionflags	@""
	.align	4
.nv.constant0._Z9batchnormPfS_S_S_S_S_ib:
	.zero		949


//--------------------- .nv.constant0._Z3maxPfS_iiiii --------------------------
	.section	.nv.constant0._Z3maxPfS_iiiii,"a",@progbits
	.sectionflags	@""
	.align	4
.nv.constant0._Z3maxPfS_iiiii:
	.zero		932


//--------------------- .nv.constant0._Z4normPfS_ffii --------------------------
	.section	.nv.constant0._Z4normPfS_ffii,"a",@progbits
	.sectionflags	@""
	.align	4
.nv.constant0._Z4normPfS_ffii:
	.zero		928


//--------------------- .nv.constant0._Z4convPfS_S_S_iiiiiibb --------------------------
	.section	.nv.constant0._Z4convPfS_S_S_iiiiiibb,"a",@progbits
	.sectionflags	@""
	.align	4
.nv.constant0._Z4convPfS_S_S_iiiiiibb:
	.zero		954


//--------------------- .nv.constant0._Z5firstPfS_S_S_iiiiiibb --------------------------
	.section	.nv.constant0._Z5firstPfS_S_S_iiiiiibb,"a",@progbits
	.sectionflags	@""
	.align	4
.nv.constant0._Z5firstPfS_S_S_iiiiiibb:
	.zero		954


//--------------------- SYMBOLS --------------------------

	.type		.nv.reservedSmem.offset0,@object
	.size		.nv.reservedSmem.offset0,0x4
